//
// Generated by NVIDIA NVVM Compiler
//
// Compiler Build ID: CL-36424714
// Cuda compilation tools, release 13.0, V13.0.88
// Based on NVVM 20.0.0
//

.version 9.0
.target sm_100
.address_size 64

	// .globl	flash_attn
.extern .shared .align 16 .b8 shared[];

.visible .entry flash_attn(
	.param .align 8 .b8 flash_attn_param_0[32],
	.param .u64 .ptr .align 1 flash_attn_param_1,
	.param .u64 .ptr .align 1 flash_attn_param_2
)
{
	.reg .pred 	%p<92>;
	.reg .b16 	%rs<30>;
	.reg .b32 	%r<288>;
	.reg .b32 	%f<9>;
	.reg .b64 	%rd<227>;
	.reg .b64 	%fd<324>;

	ld.param.f64 	%fd95, [flash_attn_param_0+24];
	ld.param.u64 	%rd103, [flash_attn_param_0+8];
	ld.param.u64 	%rd102, [flash_attn_param_0];
	ld.param.u64 	%rd104, [flash_attn_param_0+16];
	ld.param.u64 	%rd106, [flash_attn_param_2];
	cvta.to.global.u64 	%rd107, %rd106;
	mov.u32 	%r30, %ctaid.y;
	mov.u32 	%r1, %ntid.x;
	cvt.u64.u32 	%rd3, %r1;
	mul.wide.u32 	%rd108, %r30, 112;
	add.s64 	%rd4, %rd107, %rd108;
	ld.global.u64 	%rd5, [%rd4];
	ld.global.u64 	%rd6, [%rd4+16];
	ld.global.u64 	%rd7, [%rd4+24];
	ld.global.u64 	%rd8, [%rd4+32];
	ld.global.u64 	%rd9, [%rd4+40];
	ld.global.u64 	%rd10, [%rd4+48];
	ld.global.u64 	%rd11, [%rd4+64];
	ld.global.u64 	%rd12, [%rd4+72];
	ld.global.u64 	%rd13, [%rd4+80];
	ld.global.u64 	%rd14, [%rd4+88];
	ld.global.u64 	%rd15, [%rd4+96];
	ld.global.u64 	%rd16, [%rd4+104];
	add.s64 	%rd109, %rd104, %rd16;
	add.s64 	%rd17, %rd109, -1;
	or.b64  	%rd110, %rd17, %rd104;
	and.b64  	%rd111, %rd110, -4294967296;
	setp.ne.s64 	%p1, %rd111, 0;
	@%p1 bra 	$L__BB0_2;
	cvt.u32.u64 	%r31, %rd104;
	cvt.u32.u64 	%r32, %rd17;
	div.u32 	%r33, %r32, %r31;
	cvt.u64.u32 	%rd204, %r33;
	bra.uni 	$L__BB0_3;
$L__BB0_2:
	div.u64 	%rd204, %rd17, %rd104;
$L__BB0_3:
	add.s64 	%rd112, %rd3, %rd15;
	add.s64 	%rd21, %rd112, -1;
	and.b64  	%rd113, %rd21, -4294967296;
	setp.ne.s64 	%p2, %rd113, 0;
	@%p2 bra 	$L__BB0_5;
	cvt.u32.u64 	%r34, %rd3;
	cvt.u32.u64 	%r35, %rd21;
	div.u32 	%r36, %r35, %r34;
	cvt.u64.u32 	%rd205, %r36;
	bra.uni 	$L__BB0_6;
$L__BB0_5:
	div.u64 	%rd205, %rd21, %rd3;
$L__BB0_6:
	setp.gt.u64 	%p3, %rd104, %rd17;
	@%p3 bra 	$L__BB0_148;
	cvt.u32.u64 	%r37, %rd103;
	mul.lo.s32 	%r38, %r1, %r37;
	shl.b32 	%r39, %r38, 3;
	mov.u32 	%r40, shared;
	add.s32 	%r2, %r40, %r39;
	cvt.u32.u64 	%r41, %rd104;
	mul.lo.s32 	%r42, %r41, %r37;
	shl.b32 	%r43, %r42, 3;
	add.s32 	%r3, %r2, %r43;
	mov.u32 	%r44, %tid.x;
	cvt.u64.u32 	%rd115, %r44;
	ld.global.u64 	%rd116, [%rd4+56];
	ld.global.u64 	%rd117, [%rd4+8];
	shl.b64 	%rd25, %rd103, 3;
	mul.lo.s32 	%r45, %r44, %r37;
	shl.b32 	%r46, %r45, 3;
	add.s32 	%r4, %r40, %r46;
	cvt.u32.u64 	%r47, %rd115;
	mad.lo.s32 	%r48, %r41, %r47, %r42;
	shl.b32 	%r49, %r48, 3;
	add.s32 	%r5, %r3, %r49;
	mov.u32 	%r50, %ctaid.x;
	cvt.u64.u32 	%rd118, %r50;
	mul.lo.s64 	%rd26, %rd117, %rd118;
	mul.lo.s64 	%rd27, %rd116, %rd118;
	max.u64 	%rd28, %rd104, 1;
	and.b64  	%rd29, %rd28, 7;
	and.b64  	%rd30, %rd103, -8;
	mul.f64 	%fd1, %fd95, 0d0000000000000000;
	and.b64  	%rd31, %rd28, -8;
	max.u64 	%rd32, %rd205, 1;
	cvta.to.global.u64 	%rd33, %rd14;
	cvta.to.global.u64 	%rd34, %rd13;
	cvta.to.global.u64 	%rd35, %rd12;
	cvta.to.global.u64 	%rd36, %rd10;
	cvta.to.global.u64 	%rd37, %rd5;
	mov.b64 	%rd206, 0;
$L__BB0_8:
	mov.u32 	%r51, %ntid.x;
	cvt.u64.u32 	%rd39, %r51;
	mov.u32 	%r52, %tid.x;
	cvt.u64.u32 	%rd208, %r52;
	setp.le.u64 	%p4, %rd104, %rd208;
	@%p4 bra 	$L__BB0_20;
	ld.param.u64 	%rd203, [flash_attn_param_1];
	mov.u32 	%r53, %ctaid.x;
	cvt.u64.u32 	%rd41, %r53;
	add.s64 	%rd119, %rd206, %rd7;
	cvta.to.global.u64 	%rd120, %rd203;
	shl.b64 	%rd121, %rd119, 4;
	add.s64 	%rd122, %rd120, %rd121;
	ld.global.u64 	%rd42, [%rd122];
	ld.global.u64 	%rd43, [%rd122+8];
	and.b64  	%rd123, %rd102, -4294967296;
	setp.ne.s64 	%p5, %rd123, 0;
	@%p5 bra 	$L__BB0_11;
	cvt.u32.u64 	%r54, %rd102;
	cvt.u32.u64 	%r55, %rd41;
	div.u32 	%r56, %r55, %r54;
	cvt.u64.u32 	%rd207, %r56;
	bra.uni 	$L__BB0_12;
$L__BB0_11:
	div.u64 	%rd207, %rd41, %rd102;
$L__BB0_12:
	mul.lo.s64 	%rd47, %rd207, %rd8;
	cvta.to.global.u64 	%rd48, %rd43;
	cvta.to.global.u64 	%rd49, %rd42;
$L__BB0_13:
	mad.lo.s64 	%rd51, %rd208, %rd9, %rd47;
	setp.eq.s64 	%p6, %rd25, 0;
	@%p6 bra 	$L__BB0_16;
	cvt.u32.u64 	%r57, %rd103;
	cvt.u32.u64 	%r58, %rd208;
	mul.lo.s32 	%r59, %r58, %r57;
	shl.b32 	%r60, %r59, 3;
	add.s32 	%r287, %r2, %r60;
	mov.b64 	%rd209, 0;
$L__BB0_15:
	add.s64 	%rd125, %rd51, %rd209;
	add.s64 	%rd126, %rd49, %rd125;
	ld.global.u8 	%rs1, [%rd126];
	st.shared.u8 	[%r287], %rs1;
	add.s64 	%rd209, %rd209, 1;
	add.s32 	%r287, %r287, 1;
	setp.lt.u64 	%p7, %rd209, %rd25;
	@%p7 bra 	$L__BB0_15;
$L__BB0_16:
	@%p6 bra 	$L__BB0_19;
	cvt.u32.u64 	%r61, %rd103;
	cvt.u32.u64 	%r62, %rd208;
	mul.lo.s32 	%r63, %r62, %r61;
	shl.b32 	%r64, %r63, 3;
	add.s32 	%r9, %r3, %r64;
	mov.b64 	%rd210, 0;
$L__BB0_18:
	add.s64 	%rd128, %rd51, %rd210;
	add.s64 	%rd129, %rd48, %rd128;
	ld.global.u8 	%rs2, [%rd129];
	cvt.u32.u64 	%r65, %rd210;
	add.s32 	%r66, %r9, %r65;
	st.shared.u8 	[%r66], %rs2;
	add.s64 	%rd210, %rd210, 1;
	setp.lt.u64 	%p9, %rd210, %rd25;
	@%p9 bra 	$L__BB0_18;
$L__BB0_19:
	add.s64 	%rd208, %rd208, %rd39;
	setp.lt.u64 	%p10, %rd208, %rd104;
	@%p10 bra 	$L__BB0_13;
$L__BB0_20:
	add.s64 	%rd130, %rd39, %rd15;
	add.s64 	%rd131, %rd130, -1;
	setp.lt.u64 	%p11, %rd131, %rd39;
	bar.sync 	0;
	@%p11 bra 	$L__BB0_147;
	mov.b64 	%rd211, 0;
$L__BB0_22:
	mov.u32 	%r67, %ntid.x;
	cvt.u64.u32 	%rd133, %r67;
	mov.u32 	%r68, %tid.x;
	cvt.u64.u32 	%rd134, %r68;
	mad.lo.s64 	%rd58, %rd211, %rd133, %rd134;
	setp.ge.u64 	%p12, %rd58, %rd15;
	@%p12 bra 	$L__BB0_146;
	setp.eq.s64 	%p13, %rd25, 0;
	@%p13 bra 	$L__BB0_26;
	mad.lo.s64 	%rd59, %rd58, %rd6, %rd26;
	mov.b64 	%rd212, 0;
$L__BB0_25:
	add.s64 	%rd136, %rd59, %rd212;
	add.s64 	%rd137, %rd37, %rd136;
	ld.global.u8 	%rs3, [%rd137];
	cvt.u32.u64 	%r69, %rd212;
	add.s32 	%r70, %r4, %r69;
	st.shared.u8 	[%r70], %rs3;
	add.s64 	%rd212, %rd212, 1;
	setp.lt.u64 	%p14, %rd212, %rd25;
	@%p14 bra 	$L__BB0_25;
$L__BB0_26:
	setp.eq.s64 	%p15, %rd103, 0;
	mov.u32 	%r71, %ctaid.x;
	cvt.u64.u32 	%rd138, %r71;
	mad.lo.s64 	%rd139, %rd16, %rd138, %rd58;
	shl.b64 	%rd140, %rd139, 3;
	add.s64 	%rd141, %rd33, %rd140;
	ld.global.f64 	%fd2, [%rd141];
	add.s64 	%rd142, %rd34, %rd140;
	ld.global.f64 	%fd3, [%rd142];
	mul.lo.s64 	%rd143, %rd206, %rd104;
	mad.lo.s64 	%rd144, %rd58, %rd16, %rd143;
	add.s64 	%rd63, %rd35, %rd144;
	@%p15 bra 	$L__BB0_30;
	mov.b64 	%rd215, 0;
	mov.f64 	%fd279, %fd2;
$L__BB0_28:
	add.s64 	%rd146, %rd63, %rd215;
	ld.global.u8 	%rs4, [%rd146];
	setp.ne.s16 	%p16, %rs4, 0;
	@%p16 bra 	$L__BB0_64;
	cvt.u32.u64 	%r102, %rd215;
	shl.b32 	%r103, %r102, 3;
	add.s32 	%r104, %r5, %r103;
	mov.b64 	%rd155, -4503599627370496;
	st.shared.u64 	[%r104], %rd155;
	bra.uni 	$L__BB0_77;
$L__BB0_30:
	setp.lt.u64 	%p27, %rd104, 4;
	mov.b64 	%rd214, 0;
	mov.f64 	%fd279, %fd2;
	@%p27 bra 	$L__BB0_49;
	mov.b64 	%rd213, 0;
	mov.f64 	%fd279, %fd2;
$L__BB0_32:
	add.s64 	%rd65, %rd63, %rd213;
	ld.global.u8 	%rs5, [%rd65];
	setp.eq.s16 	%p28, %rs5, 0;
	cvt.u32.u64 	%r105, %rd213;
	shl.b32 	%r106, %r105, 3;
	add.s32 	%r10, %r5, %r106;
	@%p28 bra 	$L__BB0_35;
	st.shared.f64 	[%r10], %fd1;
	setp.leu.f64 	%p29, %fd1, %fd279;
	@%p29 bra 	$L__BB0_36;
	mov.f64 	%fd279, %fd1;
	bra.uni 	$L__BB0_36;
$L__BB0_35:
	mov.b64 	%rd158, -4503599627370496;
	st.shared.u64 	[%r10], %rd158;
$L__BB0_36:
	ld.global.u8 	%rs6, [%rd65+1];
	setp.eq.s16 	%p30, %rs6, 0;
	@%p30 bra 	$L__BB0_39;
	st.shared.f64 	[%r10+8], %fd1;
	setp.leu.f64 	%p31, %fd1, %fd279;
	@%p31 bra 	$L__BB0_40;
	mov.f64 	%fd279, %fd1;
	bra.uni 	$L__BB0_40;
$L__BB0_39:
	mov.b64 	%rd159, -4503599627370496;
	st.shared.u64 	[%r10+8], %rd159;
$L__BB0_40:
	ld.global.u8 	%rs7, [%rd65+2];
	setp.eq.s16 	%p32, %rs7, 0;
	@%p32 bra 	$L__BB0_43;
	st.shared.f64 	[%r10+16], %fd1;
	setp.leu.f64 	%p33, %fd1, %fd279;
	@%p33 bra 	$L__BB0_44;
	mov.f64 	%fd279, %fd1;
	bra.uni 	$L__BB0_44;
$L__BB0_43:
	mov.b64 	%rd160, -4503599627370496;
	st.shared.u64 	[%r10+16], %rd160;
$L__BB0_44:
	ld.global.u8 	%rs8, [%rd65+3];
	setp.eq.s16 	%p34, %rs8, 0;
	@%p34 bra 	$L__BB0_47;
	st.shared.f64 	[%r10+24], %fd1;
	setp.leu.f64 	%p35, %fd1, %fd279;
	@%p35 bra 	$L__BB0_48;
	mov.f64 	%fd279, %fd1;
	bra.uni 	$L__BB0_48;
$L__BB0_47:
	mov.b64 	%rd161, -4503599627370496;
	st.shared.u64 	[%r10+24], %rd161;
$L__BB0_48:
	add.s64 	%rd213, %rd213, 4;
	and.b64  	%rd214, %rd28, -4;
	setp.ne.s64 	%p36, %rd213, %rd214;
	@%p36 bra 	$L__BB0_32;
$L__BB0_49:
	and.b64  	%rd162, %rd28, 3;
	setp.eq.s64 	%p37, %rd162, 0;
	@%p37 bra 	$L__BB0_78;
	add.s64 	%rd69, %rd63, %rd214;
	ld.global.u8 	%rs9, [%rd69];
	setp.eq.s16 	%p38, %rs9, 0;
	cvt.u32.u64 	%r107, %rd214;
	shl.b32 	%r108, %r107, 3;
	add.s32 	%r11, %r5, %r108;
	@%p38 bra 	$L__BB0_53;
	st.shared.f64 	[%r11], %fd1;
	setp.leu.f64 	%p39, %fd1, %fd279;
	@%p39 bra 	$L__BB0_54;
	mov.f64 	%fd279, %fd1;
	bra.uni 	$L__BB0_54;
$L__BB0_53:
	mov.b64 	%rd163, -4503599627370496;
	st.shared.u64 	[%r11], %rd163;
$L__BB0_54:
	setp.eq.s64 	%p40, %rd162, 1;
	@%p40 bra 	$L__BB0_78;
	ld.global.u8 	%rs10, [%rd69+1];
	setp.eq.s16 	%p41, %rs10, 0;
	@%p41 bra 	$L__BB0_58;
	st.shared.f64 	[%r11+8], %fd1;
	setp.leu.f64 	%p42, %fd1, %fd279;
	@%p42 bra 	$L__BB0_59;
	mov.f64 	%fd279, %fd1;
	bra.uni 	$L__BB0_59;
$L__BB0_58:
	mov.b64 	%rd165, -4503599627370496;
	st.shared.u64 	[%r11+8], %rd165;
$L__BB0_59:
	setp.eq.s64 	%p43, %rd162, 2;
	@%p43 bra 	$L__BB0_78;
	ld.global.u8 	%rs11, [%rd69+2];
	setp.eq.s16 	%p44, %rs11, 0;
	@%p44 bra 	$L__BB0_63;
	st.shared.f64 	[%r11+16], %fd1;
	setp.leu.f64 	%p45, %fd1, %fd279;
	@%p45 bra 	$L__BB0_78;
	mov.f64 	%fd279, %fd1;
	bra.uni 	$L__BB0_78;
$L__BB0_63:
	mov.b64 	%rd167, -4503599627370496;
	st.shared.u64 	[%r11+16], %rd167;
	bra.uni 	$L__BB0_78;
$L__BB0_64:
	add.s64 	%rd148, %rd103, -1;
	setp.lt.u64 	%p17, %rd148, 7;
	cvt.u32.u64 	%r72, %rd215;
	shl.b32 	%r73, %r72, 3;
	add.s32 	%r12, %r5, %r73;
	mov.b64 	%rd218, 0;
	st.shared.u64 	[%r12], %rd218;
	mul.lo.s64 	%rd71, %rd215, %rd103;
	mov.f64 	%fd289, 0d0000000000000000;
	@%p17 bra 	$L__BB0_67;
	mov.b64 	%rd216, 0;
	mov.f64 	%fd289, 0d0000000000000000;
$L__BB0_66:
	.pragma "nounroll";
	cvt.u32.u64 	%r74, %rd216;
	shl.b32 	%r75, %r74, 3;
	add.s32 	%r76, %r4, %r75;
	ld.shared.f64 	%fd98, [%r76];
	cvt.u32.u64 	%r77, %rd71;
	add.s32 	%r78, %r74, %r77;
	shl.b32 	%r79, %r78, 3;
	add.s32 	%r80, %r2, %r79;
	ld.shared.f64 	%fd99, [%r80];
	fma.rn.f64 	%fd100, %fd98, %fd99, %fd289;
	st.shared.f64 	[%r12], %fd100;
	ld.shared.f64 	%fd101, [%r76+8];
	ld.shared.f64 	%fd102, [%r80+8];
	fma.rn.f64 	%fd103, %fd101, %fd102, %fd100;
	st.shared.f64 	[%r12], %fd103;
	ld.shared.f64 	%fd104, [%r76+16];
	ld.shared.f64 	%fd105, [%r80+16];
	fma.rn.f64 	%fd106, %fd104, %fd105, %fd103;
	st.shared.f64 	[%r12], %fd106;
	ld.shared.f64 	%fd107, [%r76+24];
	ld.shared.f64 	%fd108, [%r80+24];
	fma.rn.f64 	%fd109, %fd107, %fd108, %fd106;
	st.shared.f64 	[%r12], %fd109;
	ld.shared.f64 	%fd110, [%r76+32];
	ld.shared.f64 	%fd111, [%r80+32];
	fma.rn.f64 	%fd112, %fd110, %fd111, %fd109;
	st.shared.f64 	[%r12], %fd112;
	ld.shared.f64 	%fd113, [%r76+40];
	ld.shared.f64 	%fd114, [%r80+40];
	fma.rn.f64 	%fd115, %fd113, %fd114, %fd112;
	st.shared.f64 	[%r12], %fd115;
	ld.shared.f64 	%fd116, [%r76+48];
	ld.shared.f64 	%fd117, [%r80+48];
	fma.rn.f64 	%fd118, %fd116, %fd117, %fd115;
	st.shared.f64 	[%r12], %fd118;
	ld.shared.f64 	%fd119, [%r76+56];
	ld.shared.f64 	%fd120, [%r80+56];
	fma.rn.f64 	%fd289, %fd119, %fd120, %fd118;
	st.shared.f64 	[%r12], %fd289;
	add.s64 	%rd216, %rd216, 8;
	setp.ne.s64 	%p18, %rd216, %rd30;
	mov.u64 	%rd218, %rd30;
	@%p18 bra 	$L__BB0_66;
$L__BB0_67:
	and.b64  	%rd150, %rd103, 7;
	setp.eq.s64 	%p19, %rd150, 0;
	@%p19 bra 	$L__BB0_75;
	and.b64  	%rd151, %rd103, 7;
	add.s64 	%rd152, %rd151, -1;
	setp.lt.u64 	%p20, %rd152, 3;
	@%p20 bra 	$L__BB0_70;
	cvt.u32.u64 	%r81, %rd218;
	shl.b32 	%r82, %r81, 3;
	add.s32 	%r83, %r4, %r82;
	ld.shared.f64 	%fd121, [%r83];
	cvt.u32.u64 	%r84, %rd71;
	add.s32 	%r85, %r81, %r84;
	shl.b32 	%r86, %r85, 3;
	add.s32 	%r87, %r2, %r86;
	ld.shared.f64 	%fd122, [%r87];
	fma.rn.f64 	%fd123, %fd121, %fd122, %fd289;
	st.shared.f64 	[%r12], %fd123;
	ld.shared.f64 	%fd124, [%r83+8];
	ld.shared.f64 	%fd125, [%r87+8];
	fma.rn.f64 	%fd126, %fd124, %fd125, %fd123;
	st.shared.f64 	[%r12], %fd126;
	ld.shared.f64 	%fd127, [%r83+16];
	ld.shared.f64 	%fd128, [%r87+16];
	fma.rn.f64 	%fd129, %fd127, %fd128, %fd126;
	st.shared.f64 	[%r12], %fd129;
	ld.shared.f64 	%fd130, [%r83+24];
	ld.shared.f64 	%fd131, [%r87+24];
	fma.rn.f64 	%fd289, %fd130, %fd131, %fd129;
	st.shared.f64 	[%r12], %fd289;
	add.s64 	%rd218, %rd218, 4;
$L__BB0_70:
	and.b64  	%rd153, %rd103, 3;
	setp.eq.s64 	%p21, %rd153, 0;
	@%p21 bra 	$L__BB0_75;
	setp.eq.s64 	%p22, %rd153, 1;
	@%p22 bra 	$L__BB0_73;
	cvt.u32.u64 	%r88, %rd218;
	shl.b32 	%r89, %r88, 3;
	add.s32 	%r90, %r4, %r89;
	ld.shared.f64 	%fd132, [%r90];
	cvt.u32.u64 	%r91, %rd71;
	add.s32 	%r92, %r88, %r91;
	shl.b32 	%r93, %r92, 3;
	add.s32 	%r94, %r2, %r93;
	ld.shared.f64 	%fd133, [%r94];
	fma.rn.f64 	%fd134, %fd132, %fd133, %fd289;
	st.shared.f64 	[%r12], %fd134;
	ld.shared.f64 	%fd135, [%r90+8];
	ld.shared.f64 	%fd136, [%r94+8];
	fma.rn.f64 	%fd289, %fd135, %fd136, %fd134;
	st.shared.f64 	[%r12], %fd289;
	add.s64 	%rd218, %rd218, 2;
$L__BB0_73:
	and.b64  	%rd154, %rd103, 1;
	setp.eq.b64 	%p23, %rd154, 1;
	not.pred 	%p24, %p23;
	@%p24 bra 	$L__BB0_75;
	cvt.u32.u64 	%r95, %rd218;
	shl.b32 	%r96, %r95, 3;
	add.s32 	%r97, %r4, %r96;
	ld.shared.f64 	%fd137, [%r97];
	cvt.u32.u64 	%r98, %rd71;
	add.s32 	%r99, %r95, %r98;
	shl.b32 	%r100, %r99, 3;
	add.s32 	%r101, %r2, %r100;
	ld.shared.f64 	%fd138, [%r101];
	fma.rn.f64 	%fd289, %fd137, %fd138, %fd289;
$L__BB0_75:
	mul.f64 	%fd23, %fd95, %fd289;
	st.shared.f64 	[%r12], %fd23;
	setp.leu.f64 	%p25, %fd23, %fd279;
	@%p25 bra 	$L__BB0_77;
	mov.f64 	%fd279, %fd23;
$L__BB0_77:
	add.s64 	%rd215, %rd215, 1;
	setp.ne.s64 	%p26, %rd215, %rd28;
	@%p26 bra 	$L__BB0_28;
$L__BB0_78:
	setp.lt.u64 	%p46, %rd104, 2;
	mov.f64 	%fd292, 0d0000000000000000;
	mov.b64 	%rd221, 0;
	@%p46 bra 	$L__BB0_93;
	mov.f64 	%fd292, 0d0000000000000000;
	mov.b64 	%rd220, 0;
$L__BB0_80:
	add.s64 	%rd81, %rd63, %rd220;
	ld.global.u8 	%rs12, [%rd81];
	setp.eq.s16 	%p47, %rs12, 0;
	cvt.u32.u64 	%r109, %rd220;
	shl.b32 	%r110, %r109, 3;
	add.s32 	%r13, %r5, %r110;
	@%p47 bra 	$L__BB0_85;
	ld.shared.f64 	%fd143, [%r13];
	sub.f64 	%fd27, %fd143, %fd279;
	fma.rn.f64 	%fd144, %fd27, 0d3FF71547652B82FE, 0d4338000000000000;
	{
	.reg .b32 %temp; 
	mov.b64 	{%r14, %temp}, %fd144;
	}
	mov.f64 	%fd145, 0dC338000000000000;
	add.rn.f64 	%fd146, %fd144, %fd145;
	fma.rn.f64 	%fd147, %fd146, 0dBFE62E42FEFA39EF, %fd27;
	fma.rn.f64 	%fd148, %fd146, 0dBC7ABC9E3B39803F, %fd147;
	fma.rn.f64 	%fd149, %fd148, 0d3E5ADE1569CE2BDF, 0d3E928AF3FCA213EA;
	fma.rn.f64 	%fd150, %fd149, %fd148, 0d3EC71DEE62401315;
	fma.rn.f64 	%fd151, %fd150, %fd148, 0d3EFA01997C89EB71;
	fma.rn.f64 	%fd152, %fd151, %fd148, 0d3F2A01A014761F65;
	fma.rn.f64 	%fd153, %fd152, %fd148, 0d3F56C16C1852B7AF;
	fma.rn.f64 	%fd154, %fd153, %fd148, 0d3F81111111122322;
	fma.rn.f64 	%fd155, %fd154, %fd148, 0d3FA55555555502A1;
	fma.rn.f64 	%fd156, %fd155, %fd148, 0d3FC5555555555511;
	fma.rn.f64 	%fd157, %fd156, %fd148, 0d3FE000000000000B;
	fma.rn.f64 	%fd158, %fd157, %fd148, 0d3FF0000000000000;
	fma.rn.f64 	%fd159, %fd158, %fd148, 0d3FF0000000000000;
	{
	.reg .b32 %temp; 
	mov.b64 	{%r15, %temp}, %fd159;
	}
	{
	.reg .b32 %temp; 
	mov.b64 	{%temp, %r16}, %fd159;
	}
	shl.b32 	%r111, %r14, 20;
	add.s32 	%r112, %r111, %r16;
	mov.b64 	%fd293, {%r15, %r112};
	{
	.reg .b32 %temp; 
	mov.b64 	{%temp, %r113}, %fd27;
	}
	mov.b32 	%f5, %r113;
	abs.f32 	%f1, %f5;
	setp.lt.f32 	%p48, %f1, 0f4086232B;
	@%p48 bra 	$L__BB0_84;
	setp.lt.f64 	%p49, %fd27, 0d0000000000000000;
	add.f64 	%fd160, %fd27, 0d7FF0000000000000;
	selp.f64 	%fd293, 0d0000000000000000, %fd160, %p49;
	setp.geu.f32 	%p50, %f1, 0f40874800;
	@%p50 bra 	$L__BB0_84;
	shr.u32 	%r114, %r14, 31;
	add.s32 	%r115, %r14, %r114;
	shr.s32 	%r116, %r115, 1;
	shl.b32 	%r117, %r116, 20;
	add.s32 	%r118, %r16, %r117;
	mov.b64 	%fd161, {%r15, %r118};
	sub.s32 	%r119, %r14, %r116;
	shl.b32 	%r120, %r119, 20;
	add.s32 	%r121, %r120, 1072693248;
	mov.b32 	%r122, 0;
	mov.b64 	%fd162, {%r122, %r121};
	mul.f64 	%fd293, %fd162, %fd161;
$L__BB0_84:
	st.shared.f64 	[%r13], %fd293;
	add.f64 	%fd292, %fd292, %fd293;
	bra.uni 	$L__BB0_86;
$L__BB0_85:
	mov.b64 	%rd170, 0;
	st.shared.u64 	[%r13], %rd170;
$L__BB0_86:
	ld.global.u8 	%rs13, [%rd81+1];
	setp.eq.s16 	%p51, %rs13, 0;
	@%p51 bra 	$L__BB0_91;
	ld.shared.f64 	%fd163, [%r13+8];
	sub.f64 	%fd34, %fd163, %fd279;
	fma.rn.f64 	%fd164, %fd34, 0d3FF71547652B82FE, 0d4338000000000000;
	{
	.reg .b32 %temp; 
	mov.b64 	{%r17, %temp}, %fd164;
	}
	mov.f64 	%fd165, 0dC338000000000000;
	add.rn.f64 	%fd166, %fd164, %fd165;
	fma.rn.f64 	%fd167, %fd166, 0dBFE62E42FEFA39EF, %fd34;
	fma.rn.f64 	%fd168, %fd166, 0dBC7ABC9E3B39803F, %fd167;
	fma.rn.f64 	%fd169, %fd168, 0d3E5ADE1569CE2BDF, 0d3E928AF3FCA213EA;
	fma.rn.f64 	%fd170, %fd169, %fd168, 0d3EC71DEE62401315;
	fma.rn.f64 	%fd171, %fd170, %fd168, 0d3EFA01997C89EB71;
	fma.rn.f64 	%fd172, %fd171, %fd168, 0d3F2A01A014761F65;
	fma.rn.f64 	%fd173, %fd172, %fd168, 0d3F56C16C1852B7AF;
	fma.rn.f64 	%fd174, %fd173, %fd168, 0d3F81111111122322;
	fma.rn.f64 	%fd175, %fd174, %fd168, 0d3FA55555555502A1;
	fma.rn.f64 	%fd176, %fd175, %fd168, 0d3FC5555555555511;
	fma.rn.f64 	%fd177, %fd176, %fd168, 0d3FE000000000000B;
	fma.rn.f64 	%fd178, %fd177, %fd168, 0d3FF0000000000000;
	fma.rn.f64 	%fd179, %fd178, %fd168, 0d3FF0000000000000;
	{
	.reg .b32 %temp; 
	mov.b64 	{%r18, %temp}, %fd179;
	}
	{
	.reg .b32 %temp; 
	mov.b64 	{%temp, %r19}, %fd179;
	}
	shl.b32 	%r123, %r17, 20;
	add.s32 	%r124, %r123, %r19;
	mov.b64 	%fd295, {%r18, %r124};
	{
	.reg .b32 %temp; 
	mov.b64 	{%temp, %r125}, %fd34;
	}
	mov.b32 	%f6, %r125;
	abs.f32 	%f2, %f6;
	setp.lt.f32 	%p52, %f2, 0f4086232B;
	@%p52 bra 	$L__BB0_90;
	setp.lt.f64 	%p53, %fd34, 0d0000000000000000;
	add.f64 	%fd180, %fd34, 0d7FF0000000000000;
	selp.f64 	%fd295, 0d0000000000000000, %fd180, %p53;
	setp.geu.f32 	%p54, %f2, 0f40874800;
	@%p54 bra 	$L__BB0_90;
	shr.u32 	%r126, %r17, 31;
	add.s32 	%r127, %r17, %r126;
	shr.s32 	%r128, %r127, 1;
	shl.b32 	%r129, %r128, 20;
	add.s32 	%r130, %r19, %r129;
	mov.b64 	%fd181, {%r18, %r130};
	sub.s32 	%r131, %r17, %r128;
	shl.b32 	%r132, %r131, 20;
	add.s32 	%r133, %r132, 1072693248;
	mov.b32 	%r134, 0;
	mov.b64 	%fd182, {%r134, %r133};
	mul.f64 	%fd295, %fd182, %fd181;
$L__BB0_90:
	st.shared.f64 	[%r13+8], %fd295;
	add.f64 	%fd292, %fd292, %fd295;
	bra.uni 	$L__BB0_92;
$L__BB0_91:
	mov.b64 	%rd171, 0;
	st.shared.u64 	[%r13+8], %rd171;
$L__BB0_92:
	add.s64 	%rd220, %rd220, 2;
	and.b64  	%rd221, %rd28, -2;
	setp.ne.s64 	%p55, %rd220, %rd221;
	@%p55 bra 	$L__BB0_80;
$L__BB0_93:
	and.b64  	%rd172, %rd28, 1;
	setp.eq.b64 	%p56, %rd172, 1;
	not.pred 	%p57, %p56;
	@%p57 bra 	$L__BB0_100;
	add.s64 	%rd173, %rd63, %rd221;
	ld.global.u8 	%rs14, [%rd173];
	setp.eq.s16 	%p58, %rs14, 0;
	@%p58 bra 	$L__BB0_99;
	cvt.u32.u64 	%r135, %rd221;
	shl.b32 	%r136, %r135, 3;
	add.s32 	%r20, %r5, %r136;
	ld.shared.f64 	%fd183, [%r20];
	sub.f64 	%fd43, %fd183, %fd279;
	fma.rn.f64 	%fd184, %fd43, 0d3FF71547652B82FE, 0d4338000000000000;
	{
	.reg .b32 %temp; 
	mov.b64 	{%r21, %temp}, %fd184;
	}
	mov.f64 	%fd185, 0dC338000000000000;
	add.rn.f64 	%fd186, %fd184, %fd185;
	fma.rn.f64 	%fd187, %fd186, 0dBFE62E42FEFA39EF, %fd43;
	fma.rn.f64 	%fd188, %fd186, 0dBC7ABC9E3B39803F, %fd187;
	fma.rn.f64 	%fd189, %fd188, 0d3E5ADE1569CE2BDF, 0d3E928AF3FCA213EA;
	fma.rn.f64 	%fd190, %fd189, %fd188, 0d3EC71DEE62401315;
	fma.rn.f64 	%fd191, %fd190, %fd188, 0d3EFA01997C89EB71;
	fma.rn.f64 	%fd192, %fd191, %fd188, 0d3F2A01A014761F65;
	fma.rn.f64 	%fd193, %fd192, %fd188, 0d3F56C16C1852B7AF;
	fma.rn.f64 	%fd194, %fd193, %fd188, 0d3F81111111122322;
	fma.rn.f64 	%fd195, %fd194, %fd188, 0d3FA55555555502A1;
	fma.rn.f64 	%fd196, %fd195, %fd188, 0d3FC5555555555511;
	fma.rn.f64 	%fd197, %fd196, %fd188, 0d3FE000000000000B;
	fma.rn.f64 	%fd198, %fd197, %fd188, 0d3FF0000000000000;
	fma.rn.f64 	%fd199, %fd198, %fd188, 0d3FF0000000000000;
	{
	.reg .b32 %temp; 
	mov.b64 	{%r22, %temp}, %fd199;
	}
	{
	.reg .b32 %temp; 
	mov.b64 	{%temp, %r23}, %fd199;
	}
	shl.b32 	%r137, %r21, 20;
	add.s32 	%r138, %r137, %r23;
	mov.b64 	%fd299, {%r22, %r138};
	{
	.reg .b32 %temp; 
	mov.b64 	{%temp, %r139}, %fd43;
	}
	mov.b32 	%f7, %r139;
	abs.f32 	%f3, %f7;
	setp.lt.f32 	%p59, %f3, 0f4086232B;
	@%p59 bra 	$L__BB0_98;
	setp.lt.f64 	%p60, %fd43, 0d0000000000000000;
	add.f64 	%fd200, %fd43, 0d7FF0000000000000;
	selp.f64 	%fd299, 0d0000000000000000, %fd200, %p60;
	setp.geu.f32 	%p61, %f3, 0f40874800;
	@%p61 bra 	$L__BB0_98;
	shr.u32 	%r140, %r21, 31;
	add.s32 	%r141, %r21, %r140;
	shr.s32 	%r142, %r141, 1;
	shl.b32 	%r143, %r142, 20;
	add.s32 	%r144, %r23, %r143;
	mov.b64 	%fd201, {%r22, %r144};
	sub.s32 	%r145, %r21, %r142;
	shl.b32 	%r146, %r145, 20;
	add.s32 	%r147, %r146, 1072693248;
	mov.b32 	%r148, 0;
	mov.b64 	%fd202, {%r148, %r147};
	mul.f64 	%fd299, %fd202, %fd201;
$L__BB0_98:
	st.shared.f64 	[%r20], %fd299;
	add.f64 	%fd292, %fd292, %fd299;
	bra.uni 	$L__BB0_100;
$L__BB0_99:
	cvt.u32.u64 	%r149, %rd221;
	shl.b32 	%r150, %r149, 3;
	add.s32 	%r151, %r5, %r150;
	mov.b64 	%rd174, 0;
	st.shared.u64 	[%r151], %rd174;
$L__BB0_100:
	sub.f64 	%fd50, %fd2, %fd279;
	fma.rn.f64 	%fd203, %fd50, 0d3FF71547652B82FE, 0d4338000000000000;
	{
	.reg .b32 %temp; 
	mov.b64 	{%r24, %temp}, %fd203;
	}
	mov.f64 	%fd204, 0dC338000000000000;
	add.rn.f64 	%fd205, %fd203, %fd204;
	fma.rn.f64 	%fd206, %fd205, 0dBFE62E42FEFA39EF, %fd50;
	fma.rn.f64 	%fd207, %fd205, 0dBC7ABC9E3B39803F, %fd206;
	fma.rn.f64 	%fd208, %fd207, 0d3E5ADE1569CE2BDF, 0d3E928AF3FCA213EA;
	fma.rn.f64 	%fd209, %fd208, %fd207, 0d3EC71DEE62401315;
	fma.rn.f64 	%fd210, %fd209, %fd207, 0d3EFA01997C89EB71;
	fma.rn.f64 	%fd211, %fd210, %fd207, 0d3F2A01A014761F65;
	fma.rn.f64 	%fd212, %fd211, %fd207, 0d3F56C16C1852B7AF;
	fma.rn.f64 	%fd213, %fd212, %fd207, 0d3F81111111122322;
	fma.rn.f64 	%fd214, %fd213, %fd207, 0d3FA55555555502A1;
	fma.rn.f64 	%fd215, %fd214, %fd207, 0d3FC5555555555511;
	fma.rn.f64 	%fd216, %fd215, %fd207, 0d3FE000000000000B;
	fma.rn.f64 	%fd217, %fd216, %fd207, 0d3FF0000000000000;
	fma.rn.f64 	%fd218, %fd217, %fd207, 0d3FF0000000000000;
	{
	.reg .b32 %temp; 
	mov.b64 	{%r25, %temp}, %fd218;
	}
	{
	.reg .b32 %temp; 
	mov.b64 	{%temp, %r26}, %fd218;
	}
	shl.b32 	%r152, %r24, 20;
	add.s32 	%r153, %r152, %r26;
	mov.b64 	%fd301, {%r25, %r153};
	{
	.reg .b32 %temp; 
	mov.b64 	{%temp, %r154}, %fd50;
	}
	mov.b32 	%f8, %r154;
	abs.f32 	%f4, %f8;
	setp.lt.f32 	%p62, %f4, 0f4086232B;
	@%p62 bra 	$L__BB0_103;
	setp.lt.f64 	%p63, %fd50, 0d0000000000000000;
	add.f64 	%fd219, %fd50, 0d7FF0000000000000;
	selp.f64 	%fd301, 0d0000000000000000, %fd219, %p63;
	setp.geu.f32 	%p64, %f4, 0f40874800;
	@%p64 bra 	$L__BB0_103;
	shr.u32 	%r155, %r24, 31;
	add.s32 	%r156, %r24, %r155;
	shr.s32 	%r157, %r156, 1;
	shl.b32 	%r158, %r157, 20;
	add.s32 	%r159, %r26, %r158;
	mov.b64 	%fd220, {%r25, %r159};
	sub.s32 	%r160, %r24, %r157;
	shl.b32 	%r161, %r160, 20;
	add.s32 	%r162, %r161, 1072693248;
	mov.b32 	%r163, 0;
	mov.b64 	%fd221, {%r163, %r162};
	mul.f64 	%fd301, %fd221, %fd220;
$L__BB0_103:
	mul.f64 	%fd55, %fd3, %fd301;
	add.f64 	%fd222, %fd292, %fd55;
	rcp.rn.f64 	%fd56, %fd222;
	mov.u32 	%r164, %ntid.x;
	cvt.u64.u32 	%rd85, %r164;
	mov.u32 	%r165, %tid.x;
	cvt.u64.u32 	%rd86, %r165;
	mad.lo.s64 	%rd175, %rd211, %rd85, %rd86;
	mov.u32 	%r166, %ctaid.x;
	cvt.u64.u32 	%rd176, %r166;
	mad.lo.s64 	%rd177, %rd16, %rd176, %rd175;
	shl.b64 	%rd178, %rd177, 3;
	add.s64 	%rd179, %rd33, %rd178;
	st.global.f64 	[%rd179], %fd279;
	add.s64 	%rd180, %rd34, %rd178;
	st.global.f64 	[%rd180], %fd222;
	@%p15 bra 	$L__BB0_146;
	mad.lo.s64 	%rd183, %rd175, %rd11, %rd27;
	add.s64 	%rd87, %rd36, %rd183;
	mul.f64 	%fd57, %fd55, %fd56;
	mov.b64 	%rd222, 0;
$L__BB0_105:
	setp.lt.u64 	%p66, %rd104, 8;
	mov.f64 	%fd303, 0d0000000000000000;
	mov.b64 	%rd225, 0;
	@%p66 bra 	$L__BB0_124;
	mov.f64 	%fd303, 0d0000000000000000;
	mov.b64 	%rd223, 0;
$L__BB0_107:
	.pragma "nounroll";
	add.s64 	%rd90, %rd63, %rd223;
	ld.global.u8 	%rs15, [%rd90];
	setp.eq.s16 	%p67, %rs15, 0;
	cvt.u32.u64 	%r167, %rd223;
	shl.b32 	%r168, %r167, 3;
	add.s32 	%r27, %r5, %r168;
	@%p67 bra 	$L__BB0_109;
	ld.shared.f64 	%fd226, [%r27];
	cvt.u32.u64 	%r169, %rd222;
	cvt.u32.u64 	%r170, %rd103;
	cvt.u32.u64 	%r171, %rd223;
	mad.lo.s32 	%r172, %r171, %r170, %r169;
	shl.b32 	%r173, %r172, 3;
	add.s32 	%r174, %r3, %r173;
	ld.shared.f64 	%fd227, [%r174];
	mul.f64 	%fd228, %fd226, %fd227;
	fma.rn.f64 	%fd303, %fd56, %fd228, %fd303;
$L__BB0_109:
	ld.global.u8 	%rs16, [%rd90+1];
	setp.eq.s16 	%p68, %rs16, 0;
	@%p68 bra 	$L__BB0_111;
	ld.shared.f64 	%fd229, [%r27+8];
	mov.b64 	%rd186, 1;
	cvt.u32.u64 	%r175, %rd186;
	cvt.u32.u64 	%r176, %rd223;
	add.s32 	%r177, %r176, %r175;
	cvt.u32.u64 	%r178, %rd222;
	cvt.u32.u64 	%r179, %rd103;
	mad.lo.s32 	%r180, %r177, %r179, %r178;
	shl.b32 	%r181, %r180, 3;
	add.s32 	%r182, %r3, %r181;
	ld.shared.f64 	%fd230, [%r182];
	mul.f64 	%fd231, %fd229, %fd230;
	fma.rn.f64 	%fd303, %fd56, %fd231, %fd303;
$L__BB0_111:
	ld.global.u8 	%rs17, [%rd90+2];
	setp.eq.s16 	%p69, %rs17, 0;
	@%p69 bra 	$L__BB0_113;
	ld.shared.f64 	%fd232, [%r27+16];
	mov.b64 	%rd187, 2;
	cvt.u32.u64 	%r183, %rd187;
	cvt.u32.u64 	%r184, %rd223;
	add.s32 	%r185, %r184, %r183;
	cvt.u32.u64 	%r186, %rd222;
	cvt.u32.u64 	%r187, %rd103;
	mad.lo.s32 	%r188, %r185, %r187, %r186;
	shl.b32 	%r189, %r188, 3;
	add.s32 	%r190, %r3, %r189;
	ld.shared.f64 	%fd233, [%r190];
	mul.f64 	%fd234, %fd232, %fd233;
	fma.rn.f64 	%fd303, %fd56, %fd234, %fd303;
$L__BB0_113:
	ld.global.u8 	%rs18, [%rd90+3];
	setp.eq.s16 	%p70, %rs18, 0;
	@%p70 bra 	$L__BB0_115;
	ld.shared.f64 	%fd235, [%r27+24];
	mov.b64 	%rd188, 3;
	cvt.u32.u64 	%r191, %rd188;
	cvt.u32.u64 	%r192, %rd223;
	add.s32 	%r193, %r192, %r191;
	cvt.u32.u64 	%r194, %rd222;
	cvt.u32.u64 	%r195, %rd103;
	mad.lo.s32 	%r196, %r193, %r195, %r194;
	shl.b32 	%r197, %r196, 3;
	add.s32 	%r198, %r3, %r197;
	ld.shared.f64 	%fd236, [%r198];
	mul.f64 	%fd237, %fd235, %fd236;
	fma.rn.f64 	%fd303, %fd56, %fd237, %fd303;
$L__BB0_115:
	ld.global.u8 	%rs19, [%rd90+4];
	setp.eq.s16 	%p71, %rs19, 0;
	@%p71 bra 	$L__BB0_117;
	ld.shared.f64 	%fd238, [%r27+32];
	mov.b64 	%rd189, 4;
	cvt.u32.u64 	%r199, %rd189;
	cvt.u32.u64 	%r200, %rd223;
	add.s32 	%r201, %r200, %r199;
	cvt.u32.u64 	%r202, %rd222;
	cvt.u32.u64 	%r203, %rd103;
	mad.lo.s32 	%r204, %r201, %r203, %r202;
	shl.b32 	%r205, %r204, 3;
	add.s32 	%r206, %r3, %r205;
	ld.shared.f64 	%fd239, [%r206];
	mul.f64 	%fd240, %fd238, %fd239;
	fma.rn.f64 	%fd303, %fd56, %fd240, %fd303;
$L__BB0_117:
	ld.global.u8 	%rs20, [%rd90+5];
	setp.eq.s16 	%p72, %rs20, 0;
	@%p72 bra 	$L__BB0_119;
	ld.shared.f64 	%fd241, [%r27+40];
	mov.b64 	%rd190, 5;
	cvt.u32.u64 	%r207, %rd190;
	cvt.u32.u64 	%r208, %rd223;
	add.s32 	%r209, %r208, %r207;
	cvt.u32.u64 	%r210, %rd222;
	cvt.u32.u64 	%r211, %rd103;
	mad.lo.s32 	%r212, %r209, %r211, %r210;
	shl.b32 	%r213, %r212, 3;
	add.s32 	%r214, %r3, %r213;
	ld.shared.f64 	%fd242, [%r214];
	mul.f64 	%fd243, %fd241, %fd242;
	fma.rn.f64 	%fd303, %fd56, %fd243, %fd303;
$L__BB0_119:
	ld.global.u8 	%rs21, [%rd90+6];
	setp.eq.s16 	%p73, %rs21, 0;
	@%p73 bra 	$L__BB0_121;
	ld.shared.f64 	%fd244, [%r27+48];
	mov.b64 	%rd191, 6;
	cvt.u32.u64 	%r215, %rd191;
	cvt.u32.u64 	%r216, %rd223;
	add.s32 	%r217, %r216, %r215;
	cvt.u32.u64 	%r218, %rd222;
	cvt.u32.u64 	%r219, %rd103;
	mad.lo.s32 	%r220, %r217, %r219, %r218;
	shl.b32 	%r221, %r220, 3;
	add.s32 	%r222, %r3, %r221;
	ld.shared.f64 	%fd245, [%r222];
	mul.f64 	%fd246, %fd244, %fd245;
	fma.rn.f64 	%fd303, %fd56, %fd246, %fd303;
$L__BB0_121:
	ld.global.u8 	%rs22, [%rd90+7];
	setp.eq.s16 	%p74, %rs22, 0;
	@%p74 bra 	$L__BB0_123;
	ld.shared.f64 	%fd247, [%r27+56];
	mov.b64 	%rd192, 7;
	cvt.u32.u64 	%r223, %rd192;
	cvt.u32.u64 	%r224, %rd223;
	add.s32 	%r225, %r224, %r223;
	cvt.u32.u64 	%r226, %rd222;
	cvt.u32.u64 	%r227, %rd103;
	mad.lo.s32 	%r228, %r225, %r227, %r226;
	shl.b32 	%r229, %r228, 3;
	add.s32 	%r230, %r3, %r229;
	ld.shared.f64 	%fd248, [%r230];
	mul.f64 	%fd249, %fd247, %fd248;
	fma.rn.f64 	%fd303, %fd56, %fd249, %fd303;
$L__BB0_123:
	add.s64 	%rd223, %rd223, 8;
	setp.ne.s64 	%p75, %rd223, %rd31;
	mov.u64 	%rd225, %rd31;
	@%p75 bra 	$L__BB0_107;
$L__BB0_124:
	setp.eq.s64 	%p76, %rd29, 0;
	@%p76 bra 	$L__BB0_145;
	add.s64 	%rd193, %rd29, -1;
	setp.lt.u64 	%p77, %rd193, 3;
	@%p77 bra 	$L__BB0_135;
	add.s64 	%rd93, %rd63, %rd225;
	ld.global.u8 	%rs23, [%rd93];
	setp.eq.s16 	%p78, %rs23, 0;
	cvt.u32.u64 	%r231, %rd225;
	shl.b32 	%r232, %r231, 3;
	add.s32 	%r28, %r5, %r232;
	@%p78 bra 	$L__BB0_128;
	ld.shared.f64 	%fd251, [%r28];
	cvt.u32.u64 	%r233, %rd222;
	cvt.u32.u64 	%r234, %rd103;
	cvt.u32.u64 	%r235, %rd225;
	mad.lo.s32 	%r236, %r235, %r234, %r233;
	shl.b32 	%r237, %r236, 3;
	add.s32 	%r238, %r3, %r237;
	ld.shared.f64 	%fd252, [%r238];
	mul.f64 	%fd253, %fd251, %fd252;
	fma.rn.f64 	%fd303, %fd56, %fd253, %fd303;
$L__BB0_128:
	ld.global.u8 	%rs24, [%rd93+1];
	setp.eq.s16 	%p79, %rs24, 0;
	@%p79 bra 	$L__BB0_130;
	ld.shared.f64 	%fd254, [%r28+8];
	mov.b64 	%rd194, 1;
	cvt.u32.u64 	%r239, %rd194;
	cvt.u32.u64 	%r240, %rd225;
	add.s32 	%r241, %r240, %r239;
	cvt.u32.u64 	%r242, %rd222;
	cvt.u32.u64 	%r243, %rd103;
	mad.lo.s32 	%r244, %r241, %r243, %r242;
	shl.b32 	%r245, %r244, 3;
	add.s32 	%r246, %r3, %r245;
	ld.shared.f64 	%fd255, [%r246];
	mul.f64 	%fd256, %fd254, %fd255;
	fma.rn.f64 	%fd303, %fd56, %fd256, %fd303;
$L__BB0_130:
	ld.global.u8 	%rs25, [%rd93+2];
	setp.eq.s16 	%p80, %rs25, 0;
	@%p80 bra 	$L__BB0_132;
	ld.shared.f64 	%fd257, [%r28+16];
	mov.b64 	%rd195, 2;
	cvt.u32.u64 	%r247, %rd195;
	cvt.u32.u64 	%r248, %rd225;
	add.s32 	%r249, %r248, %r247;
	cvt.u32.u64 	%r250, %rd222;
	cvt.u32.u64 	%r251, %rd103;
	mad.lo.s32 	%r252, %r249, %r251, %r250;
	shl.b32 	%r253, %r252, 3;
	add.s32 	%r254, %r3, %r253;
	ld.shared.f64 	%fd258, [%r254];
	mul.f64 	%fd259, %fd257, %fd258;
	fma.rn.f64 	%fd303, %fd56, %fd259, %fd303;
$L__BB0_132:
	ld.global.u8 	%rs26, [%rd93+3];
	setp.eq.s16 	%p81, %rs26, 0;
	@%p81 bra 	$L__BB0_134;
	ld.shared.f64 	%fd260, [%r28+24];
	mov.b64 	%rd196, 3;
	cvt.u32.u64 	%r255, %rd196;
	cvt.u32.u64 	%r256, %rd225;
	add.s32 	%r257, %r256, %r255;
	cvt.u32.u64 	%r258, %rd222;
	cvt.u32.u64 	%r259, %rd103;
	mad.lo.s32 	%r260, %r257, %r259, %r258;
	shl.b32 	%r261, %r260, 3;
	add.s32 	%r262, %r3, %r261;
	ld.shared.f64 	%fd261, [%r262];
	mul.f64 	%fd262, %fd260, %fd261;
	fma.rn.f64 	%fd303, %fd56, %fd262, %fd303;
$L__BB0_134:
	add.s64 	%rd225, %rd225, 4;
$L__BB0_135:
	and.b64  	%rd197, %rd28, 3;
	setp.eq.s64 	%p82, %rd197, 0;
	@%p82 bra 	$L__BB0_145;
	setp.eq.s64 	%p83, %rd197, 1;
	@%p83 bra 	$L__BB0_142;
	add.s64 	%rd96, %rd63, %rd225;
	ld.global.u8 	%rs27, [%rd96];
	setp.eq.s16 	%p84, %rs27, 0;
	cvt.u32.u64 	%r263, %rd225;
	shl.b32 	%r264, %r263, 3;
	add.s32 	%r29, %r5, %r264;
	@%p84 bra 	$L__BB0_139;
	ld.shared.f64 	%fd264, [%r29];
	cvt.u32.u64 	%r265, %rd222;
	cvt.u32.u64 	%r266, %rd103;
	cvt.u32.u64 	%r267, %rd225;
	mad.lo.s32 	%r268, %r267, %r266, %r265;
	shl.b32 	%r269, %r268, 3;
	add.s32 	%r270, %r3, %r269;
	ld.shared.f64 	%fd265, [%r270];
	mul.f64 	%fd266, %fd264, %fd265;
	fma.rn.f64 	%fd303, %fd56, %fd266, %fd303;
$L__BB0_139:
	ld.global.u8 	%rs28, [%rd96+1];
	setp.eq.s16 	%p85, %rs28, 0;
	@%p85 bra 	$L__BB0_141;
	ld.shared.f64 	%fd267, [%r29+8];
	mov.b64 	%rd198, 1;
	cvt.u32.u64 	%r271, %rd198;
	cvt.u32.u64 	%r272, %rd225;
	add.s32 	%r273, %r272, %r271;
	cvt.u32.u64 	%r274, %rd222;
	cvt.u32.u64 	%r275, %rd103;
	mad.lo.s32 	%r276, %r273, %r275, %r274;
	shl.b32 	%r277, %r276, 3;
	add.s32 	%r278, %r3, %r277;
	ld.shared.f64 	%fd268, [%r278];
	mul.f64 	%fd269, %fd267, %fd268;
	fma.rn.f64 	%fd303, %fd56, %fd269, %fd303;
$L__BB0_141:
	add.s64 	%rd225, %rd225, 2;
$L__BB0_142:
	and.b64  	%rd199, %rd28, 1;
	setp.eq.b64 	%p86, %rd199, 1;
	not.pred 	%p87, %p86;
	@%p87 bra 	$L__BB0_145;
	add.s64 	%rd200, %rd63, %rd225;
	ld.global.u8 	%rs29, [%rd200];
	setp.eq.s16 	%p88, %rs29, 0;
	@%p88 bra 	$L__BB0_145;
	cvt.u32.u64 	%r279, %rd225;
	shl.b32 	%r280, %r279, 3;
	add.s32 	%r281, %r5, %r280;
	ld.shared.f64 	%fd270, [%r281];
	cvt.u32.u64 	%r282, %rd222;
	cvt.u32.u64 	%r283, %rd103;
	mad.lo.s32 	%r284, %r279, %r283, %r282;
	shl.b32 	%r285, %r284, 3;
	add.s32 	%r286, %r3, %r285;
	ld.shared.f64 	%fd271, [%r286];
	mul.f64 	%fd272, %fd270, %fd271;
	fma.rn.f64 	%fd303, %fd56, %fd272, %fd303;
$L__BB0_145:
	shl.b64 	%rd201, %rd222, 3;
	add.s64 	%rd202, %rd87, %rd201;
	ld.global.f64 	%fd273, [%rd202];
	fma.rn.f64 	%fd274, %fd57, %fd273, %fd303;
	st.global.f64 	[%rd202], %fd274;
	add.s64 	%rd222, %rd222, 1;
	setp.ne.s64 	%p89, %rd222, %rd103;
	@%p89 bra 	$L__BB0_105;
$L__BB0_146:
	add.s64 	%rd211, %rd211, 1;
	setp.ne.s64 	%p90, %rd211, %rd32;
	@%p90 bra 	$L__BB0_22;
$L__BB0_147:
	add.s64 	%rd206, %rd206, 1;
	setp.lt.u64 	%p91, %rd206, %rd204;
	@%p91 bra 	$L__BB0_8;
$L__BB0_148:
	ret;

}


// ===== COMPILED SASS (sm_100) =====

	.target	sm_100

	.elftype	@"ET_EXEC"


//--------------------- .note.nv.tkinfo           --------------------------
	.section	.note.nv.tkinfo,"",@"SHT_NOTE"
	.sectionflags	@"SHF_NOTE_NV_TKINFO"
	.tkinfo
        /*0018*/ 	.word	0x00000002
        /*0030*/ 	.string	""
        /*0030*/ 	.string	"ptxas"
        /*0030*/ 	.string	"Cuda compilation tools, release 13.0, V13.0.88"
        /*0030*/ 	.string	"Build cuda_13.0.r13.0/compiler.36424714_0"
        /*0030*/ 	.string	"-arch sm_100 -m 64 "



//--------------------- .note.nv.cuinfo           --------------------------
	.section	.note.nv.cuinfo,"",@"SHT_NOTE"
	.sectionflags	@"SHF_NOTE_NV_CUINFO"
        /*0018*/ 	.short	0x0002
        /*001a*/ 	.short	0x0064
        /*001c*/ 	.short	0x0082
	.zero		2


//--------------------- .nv.info                  --------------------------
	.section	.nv.info,"",@"SHT_CUDA_INFO"
	.align	4


	//----- nvinfo : EIATTR_REGCOUNT
	.align		4
        /*0000*/ 	.byte	0x04, 0x2f
        /*0002*/ 	.short	(.L_1 - .L_0)
	.align		4
.L_0:
        /*0004*/ 	.word	index@(flash_attn)
        /*0008*/ 	.word	0x00000038


	//----- nvinfo : EIATTR_FRAME_SIZE
	.align		4
.L_1:
        /*000c*/ 	.byte	0x04, 0x11
        /*000e*/ 	.short	(.L_3 - .L_2)
	.align		4
.L_2:
        /*0010*/ 	.word	index@($__internal_1_$__cuda_sm20_div_u64)
        /*0014*/ 	.word	0x00000000


	//----- nvinfo : EIATTR_FRAME_SIZE
	.align		4
.L_3:
        /*0018*/ 	.byte	0x04, 0x11
        /*001a*/ 	.short	(.L_5 - .L_4)
	.align		4
.L_4:
        /*001c*/ 	.word	index@($__internal_0_$__cuda_sm20_dblrcp_rn_slowpath_v3)
        /*0020*/ 	.word	0x00000000


	//----- nvinfo : EIATTR_FRAME_SIZE
	.align		4
.L_5:
        /*0024*/ 	.byte	0x04, 0x11
        /*0026*/ 	.short	(.L_7 - .L_6)
	.align		4
.L_6:
        /*0028*/ 	.word	index@(flash_attn)
        /*002c*/ 	.word	0x00000000


	//----- nvinfo : EIATTR_MIN_STACK_SIZE
	.align		4
.L_7:
        /*0030*/ 	.byte	0x04, 0x12
        /*0032*/ 	.short	(.L_9 - .L_8)
	.align		4
.L_8:
        /*0034*/ 	.word	index@(flash_attn)
        /*0038*/ 	.word	0x00000000
.L_9:


//--------------------- .nv.compat                --------------------------
	.section	.nv.compat,"",@"SHT_CUDA_COMPAT_INFO"
	.align	4
        /*0000*/ 	.byte	0x02, 0x09, 0x00, 0x00, 0x02, 0x02, 0x01, 0x00, 0x02, 0x05, 0x05, 0x00, 0x03, 0x07, 0x01, 0x01
        /*0010*/ 	.byte	0x02, 0x03, 0x00, 0x00, 0x02, 0x06, 0x01, 0x00, 0x04, 0x0b, 0x08, 0x00, 0x01, 0x00, 0x00, 0x00
        /*0020*/ 	.byte	0x00, 0x00, 0x00, 0x00


//--------------------- .nv.info.flash_attn       --------------------------
	.section	.nv.info.flash_attn,"",@"SHT_CUDA_INFO"
	.sectionflags	@""
	.align	4


	//----- nvinfo : EIATTR_CUDA_API_VERSION
	.align		4
        /*0000*/ 	.byte	0x04, 0x37
        /*0002*/ 	.short	(.L_11 - .L_10)
.L_10:
        /*0004*/ 	.word	0x00000082


	//----- nvinfo : EIATTR_KPARAM_INFO
	.align		4
.L_11:
        /*0008*/ 	.byte	0x04, 0x17
        /*000a*/ 	.short	(.L_13 - .L_12)
.L_12:
        /*000c*/ 	.word	0x00000000
        /*0010*/ 	.short	0x0002
        /*0012*/ 	.short	0x0028
        /*0014*/ 	.byte	0x00, 0xf5, 0x21, 0x00


	//----- nvinfo : EIATTR_KPARAM_INFO
	.align		4
.L_13:
        /*0018*/ 	.byte	0x04, 0x17
        /*001a*/ 	.short	(.L_15 - .L_14)
.L_14:
        /*001c*/ 	.word	0x00000000
        /*0020*/ 	.short	0x0001
        /*0022*/ 	.short	0x0020
        /*0024*/ 	.byte	0x00, 0xf5, 0x21, 0x00


	//----- nvinfo : EIATTR_KPARAM_INFO
	.align		4
.L_15:
        /*0028*/ 	.byte	0x04, 0x17
        /*002a*/ 	.short	(.L_17 - .L_16)
.L_16:
        /*002c*/ 	.word	0x00000000
        /*0030*/ 	.short	0x0000
        /*0032*/ 	.short	0x0000
        /*0034*/ 	.byte	0x00, 0xf0, 0x81, 0x00


	//----- nvinfo : EIATTR_SPARSE_MMA_MASK
	.align		4
.L_17:
        /*0038*/ 	.byte	0x03, 0x50
        /*003a*/ 	.short	0x0000


	//----- nvinfo : EIATTR_MAXREG_COUNT
	.align		4
        /*003c*/ 	.byte	0x03, 0x1b
        /*003e*/ 	.short	0x00ff


	//----- nvinfo : EIATTR_NUM_BARRIERS
	.align		4
        /*0040*/ 	.byte	0x02, 0x4c
        /*0042*/ 	.byte	0x01
	.zero		1


	//----- nvinfo : EIATTR_MERCURY_ISA_VERSION
	.align		4
        /*0044*/ 	.byte	0x03, 0x5f
        /*0046*/ 	.short	0x0101


	//----- nvinfo : EIATTR_INT_WARP_WIDE_INSTR_OFFSETS
	.align		4
        /*0048*/ 	.byte	0x04, 0x31
        /*004a*/ 	.short	(.L_19 - .L_18)


	//   ....[0]....
.L_18:
        /*004c*/ 	.word	0x00005150


	//----- nvinfo : EIATTR_VRC_CTA_INIT_COUNT
	.align		4
.L_19:
        /*0050*/ 	.byte	0x02, 0x4a
	.zero		1
	.zero		1


	//----- nvinfo : EIATTR_EXIT_INSTR_OFFSETS
	.align		4
        /*0054*/ 	.byte	0x04, 0x1c
        /*0056*/ 	.short	(.L_21 - .L_20)


	//   ....[0]....
.L_20:
        /*0058*/ 	.word	0x00000680


	//   ....[1]....
        /*005c*/ 	.word	0x00005390


	//----- nvinfo : EIATTR_CRS_STACK_SIZE
	.align		4
.L_21:
        /*0060*/ 	.byte	0x04, 0x1e
        /*0062*/ 	.short	(.L_23 - .L_22)
.L_22:
        /*0064*/ 	.word	0x00000000


	//----- nvinfo : EIATTR_CBANK_PARAM_SIZE
	.align		4
.L_23:
        /*0068*/ 	.byte	0x03, 0x19
        /*006a*/ 	.short	0x0030


	//----- nvinfo : EIATTR_PARAM_CBANK
	.align		4
        /*006c*/ 	.byte	0x04, 0x0a
        /*006e*/ 	.short	(.L_25 - .L_24)
	.align		4
.L_24:
        /*0070*/ 	.word	index@(.nv.constant0.flash_attn)
        /*0074*/ 	.short	0x0380
        /*0076*/ 	.short	0x0030


	//----- nvinfo : EIATTR_SW_WAR
	.align		4
.L_25:
        /*0078*/ 	.byte	0x04, 0x36
        /*007a*/ 	.short	(.L_27 - .L_26)
.L_26:
        /*007c*/ 	.word	0x00000008
.L_27:


//--------------------- .nv.callgraph             --------------------------
	.section	.nv.callgraph,"",@"SHT_CUDA_CALLGRAPH"
	.align	4
	.sectionentsize	8
	.align		4
        /*0000*/ 	.word	0x00000000
	.align		4
        /*0004*/ 	.word	0xffffffff
	.align		4
        /*0008*/ 	.word	0x00000000
	.align		4
        /*000c*/ 	.word	0xfffffffe
	.align		4
        /*0010*/ 	.word	0x00000000
	.align		4
        /*0014*/ 	.word	0xfffffffd
	.align		4
        /*0018*/ 	.word	0x00000000
	.align		4
        /*001c*/ 	.word	0xfffffffc


//--------------------- .text.flash_attn          --------------------------
	.section	.text.flash_attn,"ax",@progbits
	.align	128
        .global         flash_attn
        .type           flash_attn,@function
        .size           flash_attn,(.L_x_87 - flash_attn)
        .other          flash_attn,@"STO_CUDA_ENTRY STV_DEFAULT"
flash_attn:
.text.flash_attn:
[----:B------:R-:W-:Y:S01]  /*0000*/  LDC R1, c[0x0][0x37c] ;  /* 0x0000df00ff017b82 */ /* 0x000fe20000000800 */
[----:B------:R-:W0:Y:S07]  /*0010*/  S2R R5, SR_CTAID.Y ;  /* 0x0000000000057919 */ /* 0x000e2e0000002600 */
[----:B------:R-:W0:Y:S01]  /*0020*/  LDC.64 R2, c[0x0][0x3a8] ;  /* 0x0000ea00ff027b82 */ /* 0x000e220000000a00 */
[----:B------:R-:W1:Y:S01]  /*0030*/  LDCU.64 UR16, c[0x0][0x358] ;  /* 0x00006b00ff1077ac */ /* 0x000e620008000a00 */
[----:B------:R-:W2:Y:S01]  /*0040*/  LDCU.64 UR10, c[0x0][0x390] ;  /* 0x00007200ff0a77ac */ /* 0x000ea20008000a00 */
[----:B0-----:R-:W-:-:S05]  /*0050*/  IMAD.WIDE.U32 R2, R5, 0x70, R2 ;  /* 0x0000007005027825 */ /* 0x001fca00078e0002 */
[----:B-1----:R-:W3:Y:S04]  /*0060*/  LDG.E.64 R8, desc[UR16][R2.64+0x68] ;  /* 0x0000681002087981 */ /* 0x002ee8000c1e1b00 */
[----:B------:R-:W4:Y:S04]  /*0070*/  LDG.E.64 R4, desc[UR16][R2.64+0x18] ;  /* 0x0000181002047981 */ /* 0x000f28000c1e1b00 */
[----:B------:R-:W2:Y:S04]  /*0080*/  LDG.E.64 R6, desc[UR16][R2.64+0x60] ;  /* 0x0000601002067981 */ /* 0x000ea8000c1e1b00 */
[----:B------:R0:W5:Y:S04]  /*0090*/  LDG.E.64 R36, desc[UR16][R2.64] ;  /* 0x0000001002247981 */ /* 0x000168000c1e1b00 */
[----:B------:R0:W5:Y:S04]  /*00a0*/  LDG.E.64 R34, desc[UR16][R2.64+0x10] ;  /* 0x0000101002227981 */ /* 0x000168000c1e1b00 */
[----:B------:R0:W5:Y:S04]  /*00b0*/  LDG.E.64 R32, desc[UR16][R2.64+0x20] ;  /* 0x0000201002207981 */ /* 0x000168000c1e1b00 */
[----:B------:R0:W5:Y:S04]  /*00c0*/  LDG.E.64 R30, desc[UR16][R2.64+0x28] ;  /* 0x00002810021e7981 */ /* 0x000168000c1e1b00 */
[----:B------:R0:W5:Y:S04]  /*00d0*/  LDG.E.64 R28, desc[UR16][R2.64+0x30] ;  /* 0x00003010021c7981 */ /* 0x000168000c1e1b00 */
[----:B------:R0:W5:Y:S04]  /*00e0*/  LDG.E.64 R26, desc[UR16][R2.64+0x40] ;  /* 0x00004010021a7981 */ /* 0x000168000c1e1b00 */
[----:B------:R0:W5:Y:S04]  /*00f0*/  LDG.E.64 R24, desc[UR16][R2.64+0x48] ;  /* 0x0000481002187981 */ /* 0x000168000c1e1b00 */
[----:B------:R0:W5:Y:S04]  /*0100*/  LDG.E.64 R22, desc[UR16][R2.64+0x50] ;  /* 0x0000501002167981 */ /* 0x000168000c1e1b00 */
[----:B------:R0:W5:Y:S01]  /*0110*/  LDG.E.64 R20, desc[UR16][R2.64+0x58] ;  /* 0x0000581002147981 */ /* 0x000162000c1e1b00 */
[----:B------:R-:W1:Y:S01]  /*0120*/  LDCU UR14, c[0x0][0x360] ;  /* 0x00006c00ff0e77ac */ /* 0x000e620008000800 */
[----:B---3--:R-:W-:-:S02]  /*0130*/  R2UR UR18, R8 ;  /* 0x00000000081272ca */ /* 0x008fc400000e0000 */
[----:B------:R-:W-:Y:S02]  /*0140*/  R2UR UR19, R9 ;  /* 0x00000000091372ca */ /* 0x000fe400000e0000 */
[----:B----4-:R-:W-:Y:S02]  /*0150*/  R2UR UR20, R4 ;  /* 0x00000000041472ca */ /* 0x010fe400000e0000 */
[----:B------:R-:W-:Y:S02]  /*0160*/  R2UR UR21, R5 ;  /* 0x00000000051572ca */ /* 0x000fe400000e0000 */
[----:B--2---:R-:W-:Y:S02]  /*0170*/  R2UR UR22, R6 ;  /* 0x00000000061672ca */ /* 0x004fe400000e0000 */
[----:B------:R-:W-:-:S03]  /*0180*/  R2UR UR23, R7 ;  /* 0x00000000071772ca */ /* 0x000fc600000e0000 */
[----:B------:R-:W-:-:S04]  /*0190*/  UIADD3 UR7, UP0, UPT, UR18, UR10, URZ ;  /* 0x0000000a12077290 */ /* 0x000fc8000ff1e0ff */
[----:B------:R-:W-:-:S04]  /*01a0*/  UIADD3 UR7, UP1, UPT, UR7, -0x1, URZ ;  /* 0xffffffff07077890 */ /* 0x000fc8000ff3e0ff */
[----:B------:R-:W-:-:S04]  /*01b0*/  UIADD3.X UR9, UPT, UPT, UR19, -0x1, UR11, UP1, UP0 ;  /* 0xffffffff13097890 */ /* 0x000fc80008fe040b */
[----:B------:R-:W-:-:S04]  /*01c0*/  ULOP3.LUT UR4, UR9, UR11, URZ, 0xfc, !UPT ;  /* 0x0000000b09047292 */ /* 0x000fc8000f8efcff */
[----:B------:R-:W-:-:S09]  /*01d0*/  UISETP.NE.U32.AND UP0, UPT, UR4, URZ, UPT ;  /* 0x000000ff0400728c */ /* 0x000fd2000bf05070 */
[----:B01----:R-:W-:Y:S05]  /*01e0*/  BRA.U UP0, `(.L_x_0) ;  /* 0x0000000100607547 */ /* 0x003fea000b800000 */
[----:B------:R-:W0:Y:S01]  /*01f0*/  I2F.U32.RP R0, UR10 ;  /* 0x0000000a00007d06 */ /* 0x000e220008209000 */
[----:B------:R-:W-:Y:S01]  /*0200*/  UMOV UR4, URZ ;  /* 0x000000ff00047c82 */ /* 0x000fe20008000000 */
[----:B------:R-:W-:-:S06]  /*0210*/  UISETP.NE.U32.AND UP2, UPT, UR10, URZ, UPT ;  /* 0x000000ff0a00728c */ /* 0x000fcc000bf45070 */
[----:B0-----:R-:W0:Y:S02]  /*0220*/  MUFU.RCP R0, R0 ;  /* 0x0000000000007308 */ /* 0x001e240000001000 */
[----:B0-----:R-:W-:-:S06]  /*0230*/  VIADD R4, R0, 0xffffffe ;  /* 0x0ffffffe00047836 */ /* 0x001fcc0000000000 */
[----:B------:R-:W0:Y:S02]  /*0240*/  F2I.FTZ.U32.TRUNC.NTZ R4, R4 ;  /* 0x0000000400047305 */ /* 0x000e24000021f000 */
[----:B0-----:R-:W-:-:S13]  /*0250*/  R2UR UR5, R4 ;  /* 0x00000000040572ca */ /* 0x001fda00000e0000 */
[----:B------:R-:W-:-:S04]  /*0260*/  UIADD3 UR6, UPT, UPT, URZ, -UR5, URZ ;  /* 0x80000005ff067290 */ /* 0x000fc8000fffe0ff */
[----:B------:R-:W-:-:S04]  /*0270*/  UIMAD UR6, UR6, UR10, URZ ;  /* 0x0000000a060672a4 */ /* 0x000fc8000f8e02ff */
[----:B------:R-:W-:-:S04]  /*0280*/  UIMAD.WIDE.U32 UR4, UR5, UR6, UR4 ;  /* 0x00000006050472a5 */ /* 0x000fc8000f8e0004 */
[----:B------:R-:W-:-:S07]  /*0290*/  UIMAD.WIDE.U32 UR4, UR5, UR7, URZ ;  /* 0x00000007050472a5 */ /* 0x000fce000f8e00ff */
[----:B------:R-:W-:Y:S02]  /*02a0*/  UMOV UR4, UR5 ;  /* 0x0000000500047c82 */ /* 0x000fe40008000000 */
[----:B------:R-:W-:-:S04]  /*02b0*/  UIADD3 UR5, UPT, UPT, -UR4, URZ, URZ ;  /* 0x000000ff04057290 */ /* 0x000fc8000fffe1ff */
[----:B------:R-:W-:-:S04]  /*02c0*/  UIMAD UR5, UR10, UR5, UR7 ;  /* 0x000000050a0572a4 */ /* 0x000fc8000f8e0207 */
[----:B------:R-:W-:-:S11]  /*02d0*/  UISETP.GE.U32.AND UP0, UPT, UR5, UR10, UPT ;  /* 0x0000000a0500728c */ /* 0x000fd6000bf06070 */
[----:B------:R-:W-:Y:S02]  /*02e0*/  @UP0 UIADD3 UR5, UPT, UPT, UR5, -UR10, URZ ;  /* 0x8000000a05050290 */ /* 0x000fe4000fffe0ff */
[----:B------:R-:W-:Y:S02]  /*02f0*/  @UP0 UIADD3 UR4, UPT, UPT, UR4, 0x1, URZ ;  /* 0x0000000104040890 */ /* 0x000fe4000fffe0ff */
[----:B------:R-:W-:-:S03]  /*0300*/  UISETP.GE.U32.AND UP1, UPT, UR5, UR10, UPT ;  /* 0x0000000a0500728c */ /* 0x000fc6000bf26070 */
[----:B------:R-:W-:Y:S02]  /*0310*/  UMOV UR5, URZ ;  /* 0x000000ff00057c82 */ /* 0x000fe40008000000 */
[----:B------:R-:W-:-:S06]  /*0320*/  IMAD.U32 R19, RZ, RZ, UR5 ;  /* 0x00000005ff137e24 */ /* 0x000fcc000f8e00ff */
[----:B------:R-:W-:Y:S02]  /*0330*/  @UP1 UIADD3 UR4, UPT, UPT, UR4, 0x1, URZ ;  /* 0x0000000104041890 */ /* 0x000fe4000fffe0ff */
[----:B------:R-:W-:-:S06]  /*0340*/  @!UP2 ULOP3.LUT UR4, URZ, UR10, URZ, 0x33, !UPT ;  /* 0x0000000aff04a292 */ /* 0x000fcc000f8e33ff */
[----:B------:R-:W-:Y:S01]  /*0350*/  IMAD.U32 R18, RZ, RZ, UR4 ;  /* 0x00000004ff127e24 */ /* 0x000fe2000f8e00ff */
[----:B------:R-:W-:Y:S06]  /*0360*/  BRA `(.L_x_1) ;  /* 0x0000000000247947 */ /* 0x000fec0003800000 */
.L_x_0:
[----:B------:R-:W0:Y:S01]  /*0370*/  LDCU.64 UR4, c[0x0][0x390] ;  /* 0x00007200ff0477ac */ /* 0x000e220008000a00 */
[----:B------:R-:W-:Y:S01]  /*0380*/  IMAD.U32 R12, RZ, RZ, UR7 ;  /* 0x00000007ff0c7e24 */ /* 0x000fe2000f8e00ff */
[----:B------:R-:W-:Y:S01]  /*0390*/  MOV R10, 0x3e0 ;  /* 0x000003e0000a7802 */ /* 0x000fe20000000f00 */
[----:B------:R-:W-:Y:S02]  /*03a0*/  IMAD.U32 R40, RZ, RZ, UR9 ;  /* 0x00000009ff287e24 */ /* 0x000fe4000f8e00ff */
[----:B0-----:R-:W-:Y:S02]  /*03b0*/  IMAD.U32 R38, RZ, RZ, UR4 ;  /* 0x00000004ff267e24 */ /* 0x001fe4000f8e00ff */
[----:B------:R-:W-:-:S07]  /*03c0*/  IMAD.U32 R39, RZ, RZ, UR5 ;  /* 0x00000005ff277e24 */ /* 0x000fce000f8e00ff */
[----:B-----5:R-:W-:Y:S05]  /*03d0*/  CALL.REL.NOINC `($__internal_1_$__cuda_sm20_div_u64) ;  /* 0x0000005000947944 */ /* 0x020fea0003c00000 */
[----:B------:R-:W-:Y:S02]  /*03e0*/  IMAD.MOV.U32 R18, RZ, RZ, R16 ;  /* 0x000000ffff127224 */ /* 0x000fe400078e0010 */
[----:B------:R-:W-:-:S07]  /*03f0*/  IMAD.MOV.U32 R19, RZ, RZ, R17 ;  /* 0x000000ffff137224 */ /* 0x000fce00078e0011 */
.L_x_1:
[----:B------:R-:W-:-:S04]  /*0400*/  UIADD3 UR6, UP0, UP1, UR14, -0x1, UR22 ;  /* 0xffffffff0e067890 */ /* 0x000fc8000f91e016 */
[----:B------:R-:W-:-:S04]  /*0410*/  UIADD3.X UR4, UPT, UPT, URZ, -0x1, UR23, UP0, UP1 ;  /* 0xffffffffff047890 */ /* 0x000fc800087e2417 */
[----:B------:R-:W-:-:S09]  /*0420*/  UISETP.NE.U32.AND UP0, UPT, UR4, URZ, UPT ;  /* 0x000000ff0400728c */ /* 0x000fd2000bf05070 */
[----:B------:R-:W-:Y:S05]  /*0430*/  BRA.U UP0, `(.L_x_2) ;  /* 0x0000000100607547 */ /* 0x000fea000b800000 */
        /* <DEDUP_REMOVED lines=22> */
[----:B------:R-:W-:Y:S01]  /*05a0*/  MOV R4, UR4 ;  /* 0x0000000400047c02 */ /* 0x000fe20008000f00 */
[----:B------:R-:W-:Y:S06]  /*05b0*/  BRA `(.L_x_3) ;  /* 0x0000000000207947 */ /* 0x000fec0003800000 */
.L_x_2:
[----:B------:R-:W-:Y:S01]  /*05c0*/  IMAD.U32 R12, RZ, RZ, UR6 ;  /* 0x00000006ff0c7e24 */ /* 0x000fe2000f8e00ff */
[----:B------:R-:W-:Y:S01]  /*05d0*/  MOV R10, 0x620 ;  /* 0x00000620000a7802 */ /* 0x000fe20000000f00 */
[----:B------:R-:W-:Y:S02]  /*05e0*/  IMAD.U32 R40, RZ, RZ, UR4 ;  /* 0x00000004ff287e24 */ /* 0x000fe4000f8e00ff */
[----:B------:R-:W-:Y:S02]  /*05f0*/  IMAD.U32 R38, RZ, RZ, UR14 ;  /* 0x0000000eff267e24 */ /* 0x000fe4000f8e00ff */
[----:B------:R-:W-:-:S07]  /*0600*/  IMAD.MOV.U32 R39, RZ, RZ, RZ ;  /* 0x000000ffff277224 */ /* 0x000fce00078e00ff */
[----:B-----5:R-:W-:Y:S05]  /*0610*/  CALL.REL.NOINC `($__internal_1_$__cuda_sm20_div_u64) ;  /* 0x0000005000047944 */ /* 0x020fea0003c00000 */
[----:B------:R-:W-:Y:S02]  /*0620*/  IMAD.MOV.U32 R4, RZ, RZ, R16 ;  /* 0x000000ffff047224 */ /* 0x000fe400078e0010 */
[----:B------:R-:W-:-:S07]  /*0630*/  IMAD.MOV.U32 R5, RZ, RZ, R17 ;  /* 0x000000ffff057224 */ /* 0x000fce00078e0011 */
.L_x_3:
[----:B------:R-:W0:Y:S02]  /*0640*/  LDCU.64 UR28, c[0x0][0x390] ;  /* 0x00007200ff1c77ac */ /* 0x000e240008000a00 */
[----:B0-----:R-:W-:-:S04]  /*0650*/  UISETP.GE.U32.AND UP0, UPT, UR7, UR28, UPT ;  /* 0x0000001c0700728c */ /* 0x001fc8000bf06070 */
[----:B------:R-:W-:-:S06]  /*0660*/  UISETP.GE.U32.AND.EX UP0, UPT, UR9, UR29, UPT, UP0 ;  /* 0x0000001d0900728c */ /* 0x000fcc000bf06100 */
[----:B------:R-:W-:-:S13]  /*0670*/  PLOP3.LUT P0, PT, PT, PT, UP0, 0x80, 0x8 ;  /* 0x000000000008781c */ /* 0x000fda0003f0f008 */
[----:B------:R-:W-:Y:S05]  /*0680*/  @!P0 EXIT ;  /* 0x000000000000894d */ /* 0x000fea0003800000 */
[----:B------:R-:W2:Y:S04]  /*0690*/  LDG.E.64 R10, desc[UR16][R2.64+0x38] ;  /* 0x00003810020a7981 */ /* 0x000ea8000c1e1b00 */
[----:B------:R0:W3:Y:S01]  /*06a0*/  LDG.E.64 R6, desc[UR16][R2.64+0x8] ;  /* 0x0000081002067981 */ /* 0x0000e2000c1e1b00 */
[----:B------:R-:W1:Y:S01]  /*06b0*/  S2UR UR9, SR_CgaCtaId ;  /* 0x00000000000979c3 */ /* 0x000e620000008800 */
[----:B------:R-:W4:Y:S01]  /*06c0*/  LDCU UR10, c[0x0][0x388] ;  /* 0x00007100ff0a77ac */ /* 0x000f220008000800 */
[----:B------:R-:W-:Y:S01]  /*06d0*/  ISETP.GT.U32.AND P0, PT, R4, 0x1, PT ;  /* 0x000000010400780c */ /* 0x000fe20003f04070 */
[----:B------:R-:W3:Y:S01]  /*06e0*/  S2R R8, SR_TID.X ;  /* 0x0000000000087919 */ /* 0x000ee20000002100 */
[----:B------:R-:W-:Y:S01]  /*06f0*/  UMOV UR8, 0x400 ;  /* 0x0000040000087882 */ /* 0x000fe20000000000 */
[----:B------:R-:W-:Y:S01]  /*0700*/  UISETP.GT.U32.AND UP0, UPT, UR28, 0x1, UPT ;  /* 0x000000011c00788c */ /* 0x000fe2000bf04070 */
[----:B------:R-:W-:-:S02]  /*0710*/  ISETP.GT.U32.AND.EX P0, PT, R5, RZ, PT, P0 ;  /* 0x000000ff0500720c */ /* 0x000fc40003f04100 */
[----:B------:R-:W3:Y:S01]  /*0720*/  S2UR UR13, SR_CTAID.X ;  /* 0x00000000000d79c3 */ /* 0x000ee20000002500 */
[----:B------:R-:W-:Y:S01]  /*0730*/  UISETP.GT.U32.AND.EX UP0, UPT, UR29, URZ, UPT, UP0 ;  /* 0x000000ff1d00728c */ /* 0x000fe2000bf04100 */
[----:B------:R-:W-:Y:S02]  /*0740*/  SEL R0, R4, 0x1, P0 ;  /* 0x0000000104007807 */ /* 0x000fe40000000000 */
[----:B0-----:R-:W-:Y:S01]  /*0750*/  SEL R2, R5, RZ, P0 ;  /* 0x000000ff05027207 */ /* 0x001fe20000000000 */
[----:B------:R-:W-:Y:S02]  /*0760*/  USEL UR31, UR28, 0x1, UP0 ;  /* 0x000000011c1f7887 */ /* 0x000fe40008000000 */
[----:B------:R-:W-:Y:S02]  /*0770*/  USEL UR11, UR29, URZ, UP0 ;  /* 0x000000ff1d0b7287 */ /* 0x000fe40008000000 */
[----:B----4-:R-:W-:Y:S02]  /*0780*/  UIMAD UR12, UR28, UR10, URZ ;  /* 0x0000000a1c0c72a4 */ /* 0x010fe4000f8e02ff */
[----:B-1----:R-:W-:-:S04]  /*0790*/  ULEA UR8, UR9, UR8, 0x18 ;  /* 0x0000000809087291 */ /* 0x002fc8000f8ec0ff */
[----:B------:R-:W-:Y:S01]  /*07a0*/  IMAD.U32 R3, RZ, RZ, UR12 ;  /* 0x0000000cff037e24 */ /* 0x000fe2000f8e00ff */
[----:B------:R-:W-:Y:S02]  /*07b0*/  USHF.L.U32 UR9, UR10, 0x3, URZ ;  /* 0x000000030a097899 */ /* 0x000fe400080006ff */
[----:B------:R-:W-:Y:S02]  /*07c0*/  ULOP3.LUT UR10, UR10, 0xfffffff8, URZ, 0xc0, !UPT ;  /* 0xfffffff80a0a7892 */ /* 0x000fe4000f8ec0ff */
[----:B------:R-:W-:-:S04]  /*07d0*/  UIMAD UR30, UR14, UR9, UR8 ;  /* 0x000000090e1e72a4 */ /* 0x000fc8000f8e0208 */
[----:B------:R-:W-:Y:S01]  /*07e0*/  ULEA UR12, UR12, UR30, 0x3 ;  /* 0x0000001e0c0c7291 */ /* 0x000fe2000f8e18ff */
[----:B--2---:R-:W-:Y:S02]  /*07f0*/  R2UR UR4, R10 ;  /* 0x000000000a0472ca */ /* 0x004fe400000e0000 */
[----:B------:R-:W-:Y:S02]  /*0800*/  R2UR UR5, R11 ;  /* 0x000000000b0572ca */ /* 0x000fe400000e0000 */
[----:B---3--:R-:W-:Y:S01]  /*0810*/  R2UR UR6, R6 ;  /* 0x00000000060672ca */ /* 0x008fe200000e0000 */
[----:B------:R-:W-:Y:S01]  /*0820*/  IMAD R6, R8, UR28, R3 ;  /* 0x0000001c08067c24 */ /* 0x000fe2000f8e0203 */
[----:B------:R-:W-:Y:S01]  /*0830*/  R2UR UR7, R7 ;  /* 0x00000000070772ca */ /* 0x000fe200000e0000 */
[----:B------:R-:W-:-:S03]  /*0840*/  IMAD.U32 R3, RZ, RZ, UR8 ;  /* 0x00000008ff037e24 */ /* 0x000fc6000f8e00ff */
[----:B------:R-:W-:Y:S01]  /*0850*/  LEA R4, R6, UR12, 0x3 ;  /* 0x0000000c06047c11 */ /* 0x000fe2000f8e18ff */
[----:B------:R-:W-:Y:S02]  /*0860*/  IMAD R3, R8, UR9, R3 ;  /* 0x0000000908037c24 */ /* 0x000fe4000f8e0203 */
[----:B------:R-:W-:Y:S02]  /*0870*/  UIMAD.WIDE.U32 UR24, UR4, UR13, URZ ;  /* 0x0000000d041872a5 */ /* 0x000fe4000f8e00ff */
[----:B------:R-:W-:Y:S02]  /*0880*/  UIMAD UR4, UR5, UR13, URZ ;  /* 0x0000000d050472a4 */ /* 0x000fe4000f8e02ff */
[----:B------:R-:W-:Y:S02]  /*0890*/  UIMAD.WIDE.U32 UR26, UR6, UR13, URZ ;  /* 0x0000000d061a72a5 */ /* 0x000fe4000f8e00ff */
[----:B------:R-:W-:Y:S02]  /*08a0*/  UIMAD UR15, UR7, UR13, URZ ;  /* 0x0000000d070f72a4 */ /* 0x000fe4000f8e02ff */
[----:B------:R-:W-:-:S02]  /*08b0*/  UIADD3 UR13, UPT, UPT, UR25, UR4, URZ ;  /* 0x00000004190d7290 */ /* 0x000fc4000fffe0ff */
[----:B------:R-:W-:Y:S01]  /*08c0*/  UIADD3 UR15, UPT, UPT, UR27, UR15, URZ ;  /* 0x0000000f1b0f7290 */ /* 0x000fe2000fffe0ff */
[----:B------:R-:W-:Y:S01]  /*08d0*/  UMOV UR4, URZ ;  /* 0x000000ff00047c82 */ /* 0x000fe20008000000 */
[----:B------:R-:W-:-:S10]  /*08e0*/  UMOV UR5, URZ ;  /* 0x000000ff00057c82 */ /* 0x000fd40008000000 */
.L_x_80:
[----:B01----:R-:W0:Y:S01]  /*08f0*/  S2R R11, SR_TID.X ;  /* 0x00000000000b7919 */ /* 0x003e220000002100 */
[----:B------:R-:W0:Y:S01]  /*0900*/  LDCU.64 UR6, c[0x0][0x390] ;  /* 0x00007200ff0677ac */ /* 0x000e220008000a00 */
[----:B------:R-:W1:Y:S01]  /*0910*/  LDC R5, c[0x0][0x360] ;  /* 0x0000d800ff057b82 */ /* 0x000e620000000800 */
[----:B0-----:R-:W-:-:S04]  /*0920*/  ISETP.GE.U32.AND P0, PT, R11, UR6, PT ;  /* 0x000000060b007c0c */ /* 0x001fc8000bf06070 */
[----:B------:R-:W-:-:S13]  /*0930*/  ISETP.GE.U32.AND.EX P0, PT, RZ, UR7, PT, P0 ;  /* 0x00000007ff007c0c */ /* 0x000fda000bf06100 */
[----:B--23--:R-:W-:Y:S05]  /*0940*/  @P0 BRA `(.L_x_4) ;  /* 0x0000000c000c0947 */ /* 0x00cfea0003800000 */
[----:B------:R-:W0:Y:S01]  /*0950*/  LDCU.64 UR6, c[0x0][0x3a0] ;  /* 0x00007400ff0677ac */ /* 0x000e220008000a00 */
[----:B------:R-:W-:-:S04]  /*0960*/  UIADD3 UR8, UP0, UPT, UR20, UR4, URZ ;  /* 0x0000000414087290 */ /* 0x000fc8000ff1e0ff */
[----:B------:R-:W-:Y:S02]  /*0970*/  UIADD3.X UR9, UPT, UPT, UR21, UR5, URZ, UP0, !UPT ;  /* 0x0000000515097290 */ /* 0x000fe400087fe4ff */
[----:B0-----:R-:W-:-:S04]  /*0980*/  ULEA UR6, UP0, UR8, UR6, 0x4 ;  /* 0x0000000608067291 */ /* 0x001fc8000f8020ff */
[----:B------:R-:W-:Y:S02]  /*0990*/  ULEA.HI.X UR7, UR8, UR7, UR9, 0x4, UP0 ;  /* 0x0000000708077291 */ /* 0x000fe400080f2409 */
[----:B------:R-:W-:Y:S01]  /*09a0*/  MOV R8, UR6 ;  /* 0x0000000600087c02 */ /* 0x000fe20008000f00 */
[----:B------:R-:W-:-:S03]  /*09b0*/  IMAD.U32 R6, RZ, RZ, UR6 ;  /* 0x00000006ff067e24 */ /* 0x000fc6000f8e00ff */
[----:B------:R-:W-:Y:S01]  /*09c0*/  IMAD.U32 R9, RZ, RZ, UR7 ;  /* 0x00000007ff097e24 */ /* 0x000fe2000f8e00ff */
[----:B------:R-:W0:Y:S01]  /*09d0*/  LDCU UR6, c[0x0][0x384] ;  /* 0x00007080ff0677ac */ /* 0x000e220008000800 */
[----:B------:R-:W-:-:S04]  /*09e0*/  IMAD.U32 R7, RZ, RZ, UR7 ;  /* 0x00000007ff077e24 */ /* 0x000fc8000f8e00ff */
[----:B------:R-:W5:Y:S04]  /*09f0*/  LDG.E.64 R8, desc[UR16][R8.64] ;  /* 0x0000001008087981 */ /* 0x000f68000c1e1b00 */
[----:B------:R-:W5:Y:S01]  /*0a00*/  LDG.E.64 R6, desc[UR16][R6.64+0x8] ;  /* 0x0000081006067981 */ /* 0x000f62000c1e1b00 */
[----:B------:R-:W2:Y:S01]  /*0a10*/  S2UR UR8, SR_CTAID.X ;  /* 0x00000000000879c3 */ /* 0x000ea20000002500 */
[----:B------:R-:W-:Y:S01]  /*0a20*/  IMAD.MOV.U32 R13, RZ, RZ, RZ ;  /* 0x000000ffff0d7224 */ /* 0x000fe200078e00ff */
[----:B0-----:R-:W-:-:S09]  /*0a30*/  UISETP.NE.U32.AND UP0, UPT, UR6, URZ, UPT ;  /* 0x000000ff0600728c */ /* 0x001fd2000bf05070 */
[----:B------:R-:W-:Y:S05]  /*0a40*/  BRA.U UP0, `(.L_x_5) ;  /* 0x0000000100547547 */ /* 0x000fea000b800000 */
[----:B------:R-:W0:Y:S02]  /*0a50*/  LDC R17, c[0x0][0x380] ;  /* 0x0000e000ff117b82 */ /* 0x000e240000000800 */
[----:B0-----:R-:W0:Y:S01]  /*0a60*/  I2F.U32.RP R10, R17 ;  /* 0x00000011000a7306 */ /* 0x001e220000209000 */
[----:B------:R-:W-:-:S07]  /*0a70*/  ISETP.NE.U32.AND P2, PT, R17, RZ, PT ;  /* 0x000000ff1100720c */ /* 0x000fce0003f45070 */
[----:B0-----:R-:W0:Y:S02]  /*0a80*/  MUFU.RCP R10, R10 ;  /* 0x0000000a000a7308 */ /* 0x001e240000001000 */
[----:B0-----:R-:W-:-:S06]  /*0a90*/  VIADD R14, R10, 0xffffffe ;  /* 0x0ffffffe0a0e7836 */ /* 0x001fcc0000000000 */
[----:B------:R0:W3:Y:S02]  /*0aa0*/  F2I.FTZ.U32.TRUNC.NTZ R15, R14 ;  /* 0x0000000e000f7305 */ /* 0x0000e4000021f000 */
[----:B0-----:R-:W-:Y:S02]  /*0ab0*/  IMAD.MOV.U32 R14, RZ, RZ, RZ ;  /* 0x000000ffff0e7224 */ /* 0x001fe400078e00ff */
[----:B---3--:R-:W-:-:S04]  /*0ac0*/  IMAD.MOV R12, RZ, RZ, -R15 ;  /* 0x000000ffff0c7224 */ /* 0x008fc800078e0a0f */
[----:B------:R-:W-:-:S04]  /*0ad0*/  IMAD R39, R12, R17, RZ ;  /* 0x000000110c277224 */ /* 0x000fc800078e02ff */
[----:B------:R-:W-:-:S06]  /*0ae0*/  IMAD.HI.U32 R15, R15, R39, R14 ;  /* 0x000000270f0f7227 */ /* 0x000fcc00078e000e */
[----:B--2---:R-:W-:-:S04]  /*0af0*/  IMAD.HI.U32 R16, R15, UR8, RZ ;  /* 0x000000080f107c27 */ /* 0x004fc8000f8e00ff */
[----:B------:R-:W-:-:S04]  /*0b00*/  IMAD.MOV R12, RZ, RZ, -R16 ;  /* 0x000000ffff0c7224 */ /* 0x000fc800078e0a10 */
[----:B------:R-:W-:-:S05]  /*0b10*/  IMAD R12, R17, R12, UR8 ;  /* 0x00000008110c7e24 */ /* 0x000fca000f8e020c */
[----:B------:R-:W-:-:S13]  /*0b20*/  ISETP.GE.U32.AND P0, PT, R12, R17, PT ;  /* 0x000000110c00720c */ /* 0x000fda0003f06070 */
[----:B------:R-:W-:Y:S01]  /*0b30*/  @P0 IMAD.IADD R12, R12, 0x1, -R17 ;  /* 0x000000010c0c0824 */ /* 0x000fe200078e0a11 */
[----:B------:R-:W-:-:S04]  /*0b40*/  @P0 IADD3 R16, PT, PT, R16, 0x1, RZ ;  /* 0x0000000110100810 */ /* 0x000fc80007ffe0ff */
[----:B------:R-:W-:-:S13]  /*0b50*/  ISETP.GE.U32.AND P1, PT, R12, R17, PT ;  /* 0x000000110c00720c */ /* 0x000fda0003f26070 */
[----:B------:R-:W-:Y:S01]  /*0b60*/  @P1 VIADD R16, R16, 0x1 ;  /* 0x0000000110101836 */ /* 0x000fe20000000000 */
[----:B------:R-:W-:Y:S01]  /*0b70*/  @!P2 LOP3.LUT R16, RZ, R17, RZ, 0x33, !PT ;  /* 0x00000011ff10a212 */ /* 0x000fe200078e33ff */
[----:B------:R-:W-:Y:S01]  /*0b80*/  IMAD.MOV.U32 R17, RZ, RZ, RZ ;  /* 0x000000ffff117224 */ /* 0x000fe200078e00ff */
[----:B------:R-:W-:Y:S06]  /*0b90*/  BRA `(.L_x_6) ;  /* 0x00000000001c7947 */ /* 0x000fec0003800000 */
.L_x_5:
[----:B------:R-:W0:Y:S01]  /*0ba0*/  LDCU.64 UR6, c[0x0][0x380] ;  /* 0x00007000ff0677ac */ /* 0x000e220008000a00 */
[----:B--2---:R-:W-:Y:S01]  /*0bb0*/  IMAD.U32 R12, RZ, RZ, UR8 ;  /* 0x00000008ff0c7e24 */ /* 0x004fe2000f8e00ff */
[----:B------:R-:W-:Y:S01]  /*0bc0*/  MOV R10, 0xc10 ;  /* 0x00000c10000a7802 */ /* 0x000fe20000000f00 */
[----:B------:R-:W-:Y:S02]  /*0bd0*/  IMAD.MOV.U32 R40, RZ, RZ, RZ ;  /* 0x000000ffff287224 */ /* 0x000fe400078e00ff */
[----:B0-----:R-:W-:Y:S02]  /*0be0*/  IMAD.U32 R38, RZ, RZ, UR6 ;  /* 0x00000006ff267e24 */ /* 0x001fe4000f8e00ff */
[----:B------:R-:W-:-:S07]  /*0bf0*/  IMAD.U32 R39, RZ, RZ, UR7 ;  /* 0x00000007ff277e24 */ /* 0x000fce000f8e00ff */
[----:B-1---5:R-:W-:Y:S05]  /*0c00*/  CALL.REL.NOINC `($__internal_1_$__cuda_sm20_div_u64) ;  /* 0x0000004800887944 */ /* 0x022fea0003c00000 */
.L_x_6:
[-C--:B-----5:R-:W-:Y:S02]  /*0c10*/  IMAD R17, R17, R32.reuse, RZ ;  /* 0x0000002011117224 */ /* 0x0a0fe400078e02ff */
[----:B------:R-:W-:-:S04]  /*0c20*/  IMAD.WIDE.U32 R14, R16, R32, RZ ;  /* 0x00000020100e7225 */ /* 0x000fc800078e00ff */
[----:B------:R-:W-:-:S04]  /*0c30*/  IMAD R17, R33, R16, R17 ;  /* 0x0000001021117224 */ /* 0x000fc800078e0211 */
[----:B------:R-:W-:-:S07]  /*0c40*/  IMAD.IADD R43, R15, 0x1, R17 ;  /* 0x000000010f2b7824 */ /* 0x000fce00078e0211 */
.L_x_13:
[----:B0--3--:R-:W0:Y:S01]  /*0c50*/  LDC.64 R16, c[0x0][0x388] ;  /* 0x0000e200ff107b82 */ /* 0x009e220000000a00 */
[----:B------:R-:W-:Y:S02]  /*0c60*/  IMAD R38, R13, R30, RZ ;  /* 0x0000001e0d267224 */ /* 0x000fe400078e02ff */
[----:B------:R-:W-:Y:S02]  /*0c70*/  IMAD.MOV.U32 R42, RZ, RZ, R14 ;  /* 0x000000ffff2a7224 */ /* 0x000fe400078e000e */
[-C--:B------:R-:W-:Y:S02]  /*0c80*/  IMAD R45, R31, R11.reuse, R38 ;  /* 0x0000000b1f2d7224 */ /* 0x080fe400078e0226 */
[C---:B0-----:R-:W-:Y:S01]  /*0c90*/  IMAD.SHL.U32 R12, R16.reuse, 0x8, RZ ;  /* 0x00000008100c7824 */ /* 0x041fe200078e00ff */
[----:B------:R-:W-:Y:S01]  /*0ca0*/  SHF.L.U64.HI R10, R16, 0x3, R17 ;  /* 0x00000003100a7819 */ /* 0x000fe20000010211 */
[----:B------:R-:W-:-:S03]  /*0cb0*/  IMAD.WIDE.U32 R16, R30, R11, R42 ;  /* 0x0000000b1e107225 */ /* 0x000fc600078e002a */
[----:B------:R-:W-:Y:S02]  /*0cc0*/  ISETP.NE.U32.AND P0, PT, R12, RZ, PT ;  /* 0x000000ff0c00720c */ /* 0x000fe40003f05070 */
[----:B------:R-:W-:Y:S02]  /*0cd0*/  IADD3 R45, PT, PT, R17, R45, RZ ;  /* 0x0000002d112d7210 */ /* 0x000fe40007ffe0ff */
[----:B------:R-:W-:-:S13]  /*0ce0*/  ISETP.NE.AND.EX P0, PT, R10, RZ, PT, P0 ;  /* 0x000000ff0a00720c */ /* 0x000fda0003f05300 */
[----:B------:R-:W-:Y:S05]  /*0cf0*/  @!P0 BRA `(.L_x_7) ;  /* 0x0000000000f88947 */ /* 0x000fea0003800000 */
[----:B------:R-:W-:Y:S01]  /*0d00*/  ISETP.GT.U32.AND P1, PT, R12, RZ, PT ;  /* 0x000000ff0c00720c */ /* 0x000fe20003f24070 */
[----:B------:R-:W-:Y:S01]  /*0d10*/  IMAD.MOV.U32 R47, RZ, RZ, RZ ;  /* 0x000000ffff2f7224 */ /* 0x000fe200078e00ff */
[----:B------:R-:W0:Y:S01]  /*0d20*/  LDCU UR6, c[0x0][0x388] ;  /* 0x00007100ff0677ac */ /* 0x000e220008000800 */
[----:B------:R-:W-:Y:S01]  /*0d30*/  IMAD.MOV.U32 R41, RZ, RZ, RZ ;  /* 0x000000ffff297224 */ /* 0x000fe200078e00ff */
[----:B------:R-:W-:-:S13]  /*0d40*/  ISETP.GT.U32.AND.EX P1, PT, R10, RZ, PT, P1 ;  /* 0x000000ff0a00720c */ /* 0x000fda0003f24110 */
[----:B------:R-:W-:-:S04]  /*0d50*/  @!P1 IADD3 R38, P2, P3, R8, R16, R47 ;  /* 0x0000001008269210 */ /* 0x000fc80007b5e02f */
[----:B------:R-:W-:-:S06]  /*0d60*/  @!P1 IADD3.X R39, PT, PT, R9, R45, R41, P2, P3 ;  /* 0x0000002d09279210 */ /* 0x000fcc00017e6429 */
[----:B------:R-:W2:Y:S01]  /*0d70*/  @!P1 LDG.E.U8 R39, desc[UR16][R38.64] ;  /* 0x0000001026279981 */ /* 0x000ea2000c1e1100 */
[----:B------:R-:W-:Y:S02]  /*0d80*/  @!P1 IMAD.MOV.U32 R47, RZ, RZ, 0x1 ;  /* 0x00000001ff2f9424 */ /* 0x000fe400078e00ff */
[----:B------:R-:W-:Y:S02]  /*0d90*/  @!P1 IMAD.MOV.U32 R41, RZ, RZ, RZ ;  /* 0x000000ffff299224 */ /* 0x000fe400078e00ff */
[----:B0-----:R-:W-:Y:S01]  /*0da0*/  IMAD R42, R11, UR6, RZ ;  /* 0x000000060b2a7c24 */ /* 0x001fe2000f8e02ff */
[----:B------:R-:W-:Y:S02]  /*0db0*/  IADD3 R40, P4, PT, -R47, R12, RZ ;  /* 0x0000000c2f287210 */ /* 0x000fe40007f9e1ff */
[----:B------:R-:W-:Y:S02]  /*0dc0*/  ISETP.GT.U32.AND P2, PT, R12, R47, PT ;  /* 0x0000002f0c00720c */ /* 0x000fe40003f44070 */
[----:B------:R-:W-:Y:S01]  /*0dd0*/  ISETP.LE.U32.AND P3, PT, R40, 0x3, PT ;  /* 0x000000032800780c */ /* 0x000fe20003f63070 */
[C---:B------:R-:W-:Y:S01]  /*0de0*/  IMAD.X R40, R10.reuse, 0x1, ~R41, P4 ;  /* 0x000000010a287824 */ /* 0x040fe200020e0e29 */
[----:B------:R-:W-:-:S02]  /*0df0*/  ISETP.GT.U32.AND.EX P2, PT, R10, R41, PT, P2 ;  /* 0x000000290a00720c */ /* 0x000fc40003f44120 */
[----:B------:R-:W-:Y:S02]  /*0e00*/  LEA R42, R42, UR30, 0x3 ;  /* 0x0000001e2a2a7c11 */ /* 0x000fe4000f8e18ff */
[----:B------:R-:W-:-:S03]  /*0e10*/  ISETP.LE.U32.OR.EX P2, PT, R40, RZ, !P2, P3 ;  /* 0x000000ff2800720c */ /* 0x000fc60005743530 */
[----:B--2---:R0:W-:Y:S02]  /*0e20*/  @!P1 STS.U8 [R42], R39 ;  /* 0x000000272a009388 */ /* 0x0041e40000000000 */
[----:B0-----:R-:W-:-:S08]  /*0e30*/  @!P1 VIADD R42, R42, 0x1 ;  /* 0x000000012a2a9836 */ /* 0x001fd00000000000 */
[----:B------:R-:W-:Y:S05]  /*0e40*/  @P2 BRA `(.L_x_8) ;  /* 0x00000000004c2947 */ /* 0x000fea0003800000 */
[----:B------:R-:W-:Y:S02]  /*0e50*/  IADD3 R44, P2, PT, R12, -0x3, RZ ;  /* 0xfffffffd0c2c7810 */ /* 0x000fe40007f5e0ff */
[----:B------:R-:W-:Y:S02]  /*0e60*/  PLOP3.LUT P1, PT, PT, PT, PT, 0x8, 0x80 ;  /* 0x000000000080781c */ /* 0x000fe40003f2e170 */
[----:B------:R-:W-:-:S11]  /*0e70*/  IADD3.X R46, PT, PT, R10, -0x1, RZ, P2, !PT ;  /* 0xffffffff0a2e7810 */ /* 0x000fd600017fe4ff */
.L_x_9:
[----:B------:R-:W-:-:S04]  /*0e80*/  IADD3 R38, P2, P3, R8, R16, R47 ;  /* 0x0000001008267210 */ /* 0x000fc80007b5e02f */
[----:B------:R-:W-:-:S05]  /*0e90*/  IADD3.X R39, PT, PT, R9, R45, R41, P2, P3 ;  /* 0x0000002d09277210 */ /* 0x000fca00017e6429 */
[----:B------:R-:W2:Y:S04]  /*0ea0*/  LDG.E.U8 R49, desc[UR16][R38.64] ;  /* 0x0000001026317981 */ /* 0x000ea8000c1e1100 */
[----:B------:R-:W3:Y:S04]  /*0eb0*/  LDG.E.U8 R51, desc[UR16][R38.64+0x1] ;  /* 0x0000011026337981 */ /* 0x000ee8000c1e1100 */
[----:B------:R-:W4:Y:S04]  /*0ec0*/  LDG.E.U8 R53, desc[UR16][R38.64+0x2] ;  /* 0x0000021026357981 */ /* 0x000f28000c1e1100 */
[----:B------:R-:W5:Y:S01]  /*0ed0*/  LDG.E.U8 R40, desc[UR16][R38.64+0x3] ;  /* 0x0000031026287981 */ /* 0x000f62000c1e1100 */
[----:B------:R-:W-:-:S04]  /*0ee0*/  IADD3 R47, P3, PT, R47, 0x4, RZ ;  /* 0x000000042f2f7810 */ /* 0x000fc80007f7e0ff */
[----:B------:R-:W-:Y:S01]  /*0ef0*/  ISETP.GE.U32.AND P2, PT, R47, R44, PT ;  /* 0x0000002c2f00720c */ /* 0x000fe20003f46070 */
[----:B------:R-:W-:-:S05]  /*0f00*/  IMAD.X R41, RZ, RZ, R41, P3 ;  /* 0x000000ffff297224 */ /* 0x000fca00018e0629 */
[----:B------:R-:W-:Y:S01]  /*0f10*/  ISETP.GE.U32.AND.EX P2, PT, R41, R46, PT, P2 ;  /* 0x0000002e2900720c */ /* 0x000fe20003f46120 */
[----:B--2---:R-:W-:Y:S04]  /*0f20*/  STS.U8 [R42], R49 ;  /* 0x000000312a007388 */ /* 0x004fe80000000000 */
[----:B---3--:R-:W-:Y:S04]  /*0f30*/  STS.U8 [R42+0x1], R51 ;  /* 0x000001332a007388 */ /* 0x008fe80000000000 */
[----:B----4-:R-:W-:Y:S04]  /*0f40*/  STS.U8 [R42+0x2], R53 ;  /* 0x000002352a007388 */ /* 0x010fe80000000000 */
[----:B-----5:R0:W-:Y:S02]  /*0f50*/  STS.U8 [R42+0x3], R40 ;  /* 0x000003282a007388 */ /* 0x0201e40000000000 */
[----:B0-----:R-:W-:Y:S01]  /*0f60*/  VIADD R42, R42, 0x4 ;  /* 0x000000042a2a7836 */ /* 0x001fe20000000000 */
[----:B------:R-:W-:Y:S06]  /*0f70*/  @!P2 BRA `(.L_x_9) ;  /* 0xfffffffc00c0a947 */ /* 0x000fec000383ffff */
.L_x_8:
[----:B------:R-:W-:Y:S02]  /*0f80*/  IADD3 R38, P4, PT, -R47, R12, RZ ;  /* 0x0000000c2f267210 */ /* 0x000fe40007f9e1ff */
[----:B------:R-:W-:Y:S02]  /*0f90*/  ISETP.GT.U32.AND P3, PT, R12, R47, PT ;  /* 0x0000002f0c00720c */ /* 0x000fe40003f64070 */
[----:B------:R-:W-:Y:S01]  /*0fa0*/  ISETP.LE.U32.AND P2, PT, R38, 0x1, PT ;  /* 0x000000012600780c */ /* 0x000fe20003f43070 */
[C---:B------:R-:W-:Y:S01]  /*0fb0*/  IMAD.X R38, R10.reuse, 0x1, ~R41, P4 ;  /* 0x000000010a267824 */ /* 0x040fe200020e0e29 */
[----:B------:R-:W-:-:S04]  /*0fc0*/  ISETP.GT.U32.AND.EX P3, PT, R10, R41, PT, P3 ;  /* 0x000000290a00720c */ /* 0x000fc80003f64130 */
[----:B------:R-:W-:-:S13]  /*0fd0*/  ISETP.LE.U32.OR.EX P2, PT, R38, RZ, !P3, P2 ;  /* 0x000000ff2600720c */ /* 0x000fda0005f43520 */
[----:B------:R-:W-:Y:S02]  /*0fe0*/  @!P2 IADD3 R38, P4, P5, R8, R16, R47 ;  /* 0x000000100826a210 */ /* 0x000fe40007d9e02f */
[----:B------:R-:W-:Y:S02]  /*0ff0*/  @!P2 IADD3 R47, P3, PT, R47, 0x2, RZ ;  /* 0x000000022f2fa810 */ /* 0x000fe40007f7e0ff */
[----:B------:R-:W-:Y:S02]  /*1000*/  @!P2 IADD3.X R39, PT, PT, R9, R45, R41, P4, P5 ;  /* 0x0000002d0927a210 */ /* 0x000fe400027ea429 */
[----:B------:R-:W-:Y:S02]  /*1010*/  @!P2 IADD3.X R41, PT, PT, RZ, R41, RZ, P3, !PT ;  /* 0x00000029ff29a210 */ /* 0x000fe40001ffe4ff */
[----:B------:R-:W-:Y:S01]  /*1020*/  @!P2 PLOP3.LUT P1, PT, PT, PT, PT, 0x8, 0x80 ;  /* 0x000000000080a81c */ /* 0x000fe20003f2e170 */
[----:B------:R-:W2:Y:S01]  /*1030*/  @!P2 LDG.E.U8 R49, desc[UR16][R38.64+0x1] ;  /* 0x000001102631a981 */ /* 0x000ea2000c1e1100 */
[----:B------:R-:W-:-:S04]  /*1040*/  ISETP.LT.U32.AND P3, PT, R47, R12, PT ;  /* 0x0000000c2f00720c */ /* 0x000fc80003f61070 */
[----:B------:R-:W-:-:S13]  /*1050*/  ISETP.LT.U32.OR.EX P1, PT, R41, R10, P1, P3 ;  /* 0x0000000a2900720c */ /* 0x000fda0000f21530 */
[----:B------:R-:W-:Y:S02]  /*1060*/  @P1 IADD3 R40, P3, P4, R8, R16, R47 ;  /* 0x0000001008281210 */ /* 0x000fe40007c7e02f */
[----:B------:R-:W3:Y:S02]  /*1070*/  @!P2 LDG.E.U8 R47, desc[UR16][R38.64] ;  /* 0x00000010262fa981 */ /* 0x000ee4000c1e1100 */
[----:B------:R-:W-:-:S06]  /*1080*/  @P1 IADD3.X R41, PT, PT, R9, R45, R41, P3, P4 ;  /* 0x0000002d09291210 */ /* 0x000fcc0001fe8429 */
[----:B------:R-:W4:Y:S04]  /*1090*/  @P1 LDG.E.U8 R41, desc[UR16][R40.64] ;  /* 0x0000001028291981 */ /* 0x000f28000c1e1100 */
[----:B--2---:R-:W-:Y:S04]  /*10a0*/  @!P2 STS.U8 [R42+0x1], R49 ;  /* 0x000001312a00a388 */ /* 0x004fe80000000000 */
[----:B---3--:R0:W-:Y:S02]  /*10b0*/  @!P2 STS.U8 [R42], R47 ;  /* 0x0000002f2a00a388 */ /* 0x0081e40000000000 */
[----:B0-----:R-:W-:-:S05]  /*10c0*/  @!P2 VIADD R42, R42, 0x2 ;  /* 0x000000022a2aa836 */ /* 0x001fca0000000000 */
[----:B----4-:R0:W-:Y:S02]  /*10d0*/  @P1 STS.U8 [R42], R41 ;  /* 0x000000292a001388 */ /* 0x0101e40000000000 */
.L_x_7:
[----:B------:R-:W-:Y:S05]  /*10e0*/  @!P0 BRA `(.L_x_10) ;  /* 0x00000004000c8947 */ /* 0x000fea0003800000 */
[----:B------:R-:W-:Y:S01]  /*10f0*/  ISETP.GT.U32.AND P0, PT, R12, RZ, PT ;  /* 0x000000ff0c00720c */ /* 0x000fe20003f04070 */
[----:B0-----:R-:W-:Y:S01]  /*1100*/  IMAD.MOV.U32 R41, RZ, RZ, RZ ;  /* 0x000000ffff297224 */ /* 0x001fe200078e00ff */
[----:B------:R-:W0:Y:S01]  /*1110*/  LDCU UR6, c[0x0][0x388] ;  /* 0x00007100ff0677ac */ /* 0x000e220008000800 */
[----:B------:R-:W-:Y:S01]  /*1120*/  IMAD.MOV.U32 R47, RZ, RZ, RZ ;  /* 0x000000ffff2f7224 */ /* 0x000fe200078e00ff */
[----:B------:R-:W-:-:S13]  /*1130*/  ISETP.GT.U32.AND.EX P0, PT, R10, RZ, PT, P0 ;  /* 0x000000ff0a00720c */ /* 0x000fda0003f04100 */
[----:B------:R-:W-:-:S04]  /*1140*/  @!P0 IADD3 R38, P1, P2, R6, R16, R41 ;  /* 0x0000001006268210 */ /* 0x000fc80007a3e029 */
[----:B------:R-:W-:-:S05]  /*1150*/  @!P0 IADD3.X R39, PT, PT, R7, R45, R47, P1, P2 ;  /* 0x0000002d07278210 */ /* 0x000fca0000fe442f */
[----:B------:R2:W3:Y:S01]  /*1160*/  @!P0 LDG.E.U8 R38, desc[UR16][R38.64] ;  /* 0x0000001026268981 */ /* 0x0004e2000c1e1100 */
[----:B0-----:R-:W-:Y:S02]  /*1170*/  IMAD R40, R11, UR6, RZ ;  /* 0x000000060b287c24 */ /* 0x001fe4000f8e02ff */
[----:B------:R-:W-:-:S03]  /*1180*/  @!P0 IMAD.MOV.U32 R47, RZ, RZ, RZ ;  /* 0x000000ffff2f8224 */ /* 0x000fc600078e00ff */
[----:B------:R-:W-:-:S05]  /*1190*/  LEA R40, R40, UR12, 0x3 ;  /* 0x0000000c28287c11 */ /* 0x000fca000f8e18ff */
[----:B------:R-:W-:Y:S02]  /*11a0*/  @!P0 IMAD.IADD R49, R40, 0x1, R41 ;  /* 0x0000000128318824 */ /* 0x000fe400078e0229 */
[----:B------:R-:W-:-:S05]  /*11b0*/  @!P0 IMAD.MOV.U32 R41, RZ, RZ, 0x1 ;  /* 0x00000001ff298424 */ /* 0x000fca00078e00ff */
[----:B------:R-:W-:Y:S02]  /*11c0*/  IADD3 R42, P3, PT, -R41, R12, RZ ;  /* 0x0000000c292a7210 */ /* 0x000fe40007f7e1ff */
[----:B------:R-:W-:Y:S02]  /*11d0*/  ISETP.GT.U32.AND P1, PT, R12, R41, PT ;  /* 0x000000290c00720c */ /* 0x000fe40003f24070 */
[----:B------:R-:W-:Y:S01]  /*11e0*/  ISETP.LE.U32.AND P2, PT, R42, 0x3, PT ;  /* 0x000000032a00780c */ /* 0x000fe20003f43070 */
[C---:B--2---:R-:W-:Y:S01]  /*11f0*/  IMAD.X R39, R10.reuse, 0x1, ~R47, P3 ;  /* 0x000000010a277824 */ /* 0x044fe200018e0e2f */
[----:B------:R-:W-:-:S04]  /*1200*/  ISETP.GT.U32.AND.EX P1, PT, R10, R47, PT, P1 ;  /* 0x0000002f0a00720c */ /* 0x000fc80003f24110 */
[----:B------:R-:W-:Y:S01]  /*1210*/  ISETP.LE.U32.OR.EX P1, PT, R39, RZ, !P1, P2 ;  /* 0x000000ff2700720c */ /* 0x000fe20004f23520 */
[----:B---3--:R0:W-:-:S12]  /*1220*/  @!P0 STS.U8 [R49], R38 ;  /* 0x0000002631008388 */ /* 0x0081d80000000000 */
[----:B------:R-:W-:Y:S05]  /*1230*/  @P1 BRA `(.L_x_11) ;  /* 0x0000000000581947 */ /* 0x000fea0003800000 */
[----:B------:R-:W-:Y:S02]  /*1240*/  IADD3 R44, P1, PT, R12, -0x3, RZ ;  /* 0xfffffffd0c2c7810 */ /* 0x000fe40007f3e0ff */
[----:B------:R-:W-:Y:S02]  /*1250*/  PLOP3.LUT P0, PT, PT, PT, PT, 0x8, 0x80 ;  /* 0x000000000080781c */ /* 0x000fe40003f0e170 */
[----:B------:R-:W-:-:S11]  /*1260*/  IADD3.X R42, PT, PT, R10, -0x1, RZ, P1, !PT ;  /* 0xffffffff0a2a7810 */ /* 0x000fd60000ffe4ff */
.L_x_12:
[----:B0-----:R-:W-:-:S04]  /*1270*/  IADD3 R38, P1, P2, R6, R16, R41 ;  /* 0x0000001006267210 */ /* 0x001fc80007a3e029 */
[----:B------:R-:W-:-:S05]  /*1280*/  IADD3.X R39, PT, PT, R7, R45, R47, P1, P2 ;  /* 0x0000002d07277210 */ /* 0x000fca0000fe442f */
[----:B------:R-:W2:Y:S04]  /*1290*/  LDG.E.U8 R48, desc[UR16][R38.64] ;  /* 0x0000001026307981 */ /* 0x000ea8000c1e1100 */
[----:B------:R-:W3:Y:S04]  /*12a0*/  LDG.E.U8 R50, desc[UR16][R38.64+0x1] ;  /* 0x0000011026327981 */ /* 0x000ee8000c1e1100 */
[----:B------:R-:W4:Y:S04]  /*12b0*/  LDG.E.U8 R46, desc[UR16][R38.64+0x2] ;  /* 0x00000210262e7981 */ /* 0x000f28000c1e1100 */
[----:B------:R-:W5:Y:S01]  /*12c0*/  LDG.E.U8 R52, desc[UR16][R38.64+0x3] ;  /* 0x0000031026347981 */ /* 0x000f62000c1e1100 */
[C-C-:B------:R-:W-:Y:S01]  /*12d0*/  IMAD.IADD R49, R40.reuse, 0x1, R41.reuse ;  /* 0x0000000128317824 */ /* 0x140fe200078e0229 */
[----:B------:R-:W-:-:S02]  /*12e0*/  IADD3 R51, PT, PT, R40, 0x1, R41 ;  /* 0x0000000128337810 */ /* 0x000fc40007ffe029 */
[C-C-:B------:R-:W-:Y:S02]  /*12f0*/  IADD3 R53, PT, PT, R40.reuse, 0x2, R41.reuse ;  /* 0x0000000228357810 */ /* 0x140fe40007ffe029 */
[----:B--2---:R0:W-:Y:S04]  /*1300*/  STS.U8 [R49], R48 ;  /* 0x0000003031007388 */ /* 0x0041e80000000000 */
[----:B---3--:R2:W-:Y:S04]  /*1310*/  STS.U8 [R51], R50 ;  /* 0x0000003233007388 */ /* 0x0085e80000000000 */
[----:B----4-:R2:W-:Y:S01]  /*1320*/  STS.U8 [R53], R46 ;  /* 0x0000002e35007388 */ /* 0x0105e20000000000 */
[----:B0-----:R-:W-:-:S02]  /*1330*/  IADD3 R49, PT, PT, R40, 0x3, R41 ;  /* 0x0000000328317810 */ /* 0x001fc40007ffe029 */
[----:B------:R-:W-:-:S03]  /*1340*/  IADD3 R41, P1, PT, R41, 0x4, RZ ;  /* 0x0000000429297810 */ /* 0x000fc60007f3e0ff */
[----:B-----5:R2:W-:Y:S02]  /*1350*/  STS.U8 [R49], R52 ;  /* 0x0000003431007388 */ /* 0x0205e40000000000 */
[----:B------:R-:W-:Y:S01]  /*1360*/  IMAD.X R47, RZ, RZ, R47, P1 ;  /* 0x000000ffff2f7224 */ /* 0x000fe200008e062f */
[----:B------:R-:W-:-:S04]  /*1370*/  ISETP.GE.U32.AND P1, PT, R41, R44, PT ;  /* 0x0000002c2900720c */ /* 0x000fc80003f26070 */
[----:B------:R-:W-:-:S13]  /*1380*/  ISETP.GE.U32.AND.EX P1, PT, R47, R42, PT, P1 ;  /* 0x0000002a2f00720c */ /* 0x000fda0003f26110 */
[----:B--2---:R-:W-:Y:S05]  /*1390*/  @!P1 BRA `(.L_x_12) ;  /* 0xfffffffc00b49947 */ /* 0x004fea000383ffff */
.L_x_11:
[----:B------:R-:W-:Y:S02]  /*13a0*/  IADD3 R17, P3, PT, -R41, R12, RZ ;  /* 0x0000000c29117210 */ /* 0x000fe40007f7e1ff */
[----:B------:R-:W-:Y:S02]  /*13b0*/  ISETP.GT.U32.AND P2, PT, R12, R41, PT ;  /* 0x000000290c00720c */ /* 0x000fe40003f44070 */
[----:B------:R-:W-:Y:S02]  /*13c0*/  ISETP.LE.U32.AND P1, PT, R17, 0x1, PT ;  /* 0x000000011100780c */ /* 0x000fe40003f23070 */
[----:B------:R-:W-:Y:S02]  /*13d0*/  ISETP.GT.U32.AND.EX P2, PT, R10, R47, PT, P2 ;  /* 0x0000002f0a00720c */ /* 0x000fe40003f44120 */
[----:B------:R-:W-:-:S04]  /*13e0*/  IADD3.X R17, PT, PT, ~R47, R10, RZ, P3, !PT ;  /* 0x0000000a2f117210 */ /* 0x000fc80001ffe5ff */
[----:B------:R-:W-:-:S13]  /*13f0*/  ISETP.LE.U32.OR.EX P1, PT, R17, RZ, !P2, P1 ;  /* 0x000000ff1100720c */ /* 0x000fda0005723510 */
[--C-:B0-----:R-:W-:Y:S01]  /*1400*/  @!P1 IADD3 R38, P2, P4, R6, R16, R41.reuse ;  /* 0x0000001006269210 */ /* 0x101fe20007c5e029 */
[C-C-:B------:R-:W-:Y:S01]  /*1410*/  @!P1 IMAD.IADD R51, R40.reuse, 0x1, R41.reuse ;  /* 0x0000000128339824 */ /* 0x140fe200078e0229 */
[----:B------:R-:W-:Y:S02]  /*1420*/  @!P1 IADD3 R49, PT, PT, R40, 0x1, R41 ;  /* 0x0000000128319810 */ /* 0x000fe40007ffe029 */
[----:B------:R-:W-:Y:S02]  /*1430*/  @!P1 IADD3 R41, P3, PT, R41, 0x2, RZ ;  /* 0x0000000229299810 */ /* 0x000fe40007f7e0ff */
[--C-:B------:R-:W-:Y:S02]  /*1440*/  @!P1 IADD3.X R39, PT, PT, R7, R45, R47.reuse, P2, P4 ;  /* 0x0000002d07279210 */ /* 0x100fe400017e842f */
[----:B------:R-:W-:Y:S01]  /*1450*/  @!P1 PLOP3.LUT P0, PT, PT, PT, PT, 0x8, 0x80 ;  /* 0x000000000080981c */ /* 0x000fe20003f0e170 */
[----:B------:R-:W-:Y:S01]  /*1460*/  @!P1 IMAD.X R47, RZ, RZ, R47, P3 ;  /* 0x000000ffff2f9224 */ /* 0x000fe200018e062f */
[----:B------:R-:W-:-:S02]  /*1470*/  ISETP.LT.U32.AND P2, PT, R41, R12, PT ;  /* 0x0000000c2900720c */ /* 0x000fc40003f41070 */
[----:B------:R-:W2:Y:S02]  /*1480*/  @!P1 LDG.E.U8 R12, desc[UR16][R38.64+0x1] ;  /* 0x00000110260c9981 */ /* 0x000ea4000c1e1100 */
[----:B------:R-:W-:Y:S02]  /*1490*/  ISETP.LT.U32.OR.EX P0, PT, R47, R10, P0, P2 ;  /* 0x0000000a2f00720c */ /* 0x000fe40000701520 */
[----:B------:R-:W3:Y:S11]  /*14a0*/  @!P1 LDG.E.U8 R10, desc[UR16][R38.64] ;  /* 0x00000010260a9981 */ /* 0x000ef6000c1e1100 */
[----:B------:R-:W-:-:S04]  /*14b0*/  @P0 IADD3 R16, P2, P3, R6, R16, R41 ;  /* 0x0000001006100210 */ /* 0x000fc80007b5e029 */
[----:B------:R-:W-:-:S05]  /*14c0*/  @P0 IADD3.X R17, PT, PT, R7, R45, R47, P2, P3 ;  /* 0x0000002d07110210 */ /* 0x000fca00017e642f */
[----:B------:R-:W4:Y:S01]  /*14d0*/  @P0 LDG.E.U8 R16, desc[UR16][R16.64] ;  /* 0x0000001010100981 */ /* 0x000f22000c1e1100 */
[----:B------:R-:W-:-:S03]  /*14e0*/  @P0 IMAD.IADD R41, R40, 0x1, R41 ;  /* 0x0000000128290824 */ /* 0x000fc600078e0229 */
[----:B---3--:R3:W-:Y:S04]  /*14f0*/  @!P1 STS.U8 [R51], R10 ;  /* 0x0000000a33009388 */ /* 0x0087e80000000000 */
[----:B--2---:R3:W-:Y:S04]  /*1500*/  @!P1 STS.U8 [R49], R12 ;  /* 0x0000000c31009388 */ /* 0x0047e80000000000 */
[----:B----4-:R3:W-:Y:S02]  /*1510*/  @P0 STS.U8 [R41], R16 ;  /* 0x0000001029000388 */ /* 0x0107e40000000000 */
.L_x_10:
[----:B------:R-:W2:Y:S01]  /*1520*/  LDCU.64 UR6, c[0x0][0x390] ;  /* 0x00007200ff0677ac */ /* 0x000ea20008000a00 */
[----:B-1----:R-:W-:-:S05]  /*1530*/  IADD3 R11, P0, PT, R5, R11, RZ ;  /* 0x0000000b050b7210 */ /* 0x002fca0007f1e0ff */
[----:B------:R-:W-:Y:S01]  /*1540*/  IMAD.X R13, RZ, RZ, R13, P0 ;  /* 0x000000ffff0d7224 */ /* 0x000fe200000e060d */
[----:B--2---:R-:W-:-:S04]  /*1550*/  ISETP.GE.U32.AND P0, PT, R11, UR6, PT ;  /* 0x000000060b007c0c */ /* 0x004fc8000bf06070 */
[----:B------:R-:W-:-:S13]  /*1560*/  ISETP.GE.U32.AND.EX P0, PT, R13, UR7, PT, P0 ;  /* 0x000000070d007c0c */ /* 0x000fda000bf06100 */
[----:B------:R-:W-:Y:S05]  /*1570*/  @!P0 BRA `(.L_x_13) ;  /* 0xfffffff400b48947 */ /* 0x000fea000383ffff */
.L_x_4:
[----:B------:R-:W2:Y:S02]  /*1580*/  LDCU UR6, c[0x0][0x360] ;  /* 0x00006c00ff0677ac */ /* 0x000ea40008000800 */
[----:B--2---:R-:W-:-:S04]  /*1590*/  UIADD3 UR6, UP0, UP1, UR6, -0x1, UR22 ;  /* 0xffffffff06067890 */ /* 0x004fc8000f91e016 */
[----:B------:R-:W-:Y:S02]  /*15a0*/  UIADD3.X UR7, UPT, UPT, URZ, -0x1, UR23, UP0, UP1 ;  /* 0xffffffffff077890 */ /* 0x000fe400087e2417 */
[----:B-1----:R-:W-:-:S04]  /*15b0*/  ISETP.LE.U32.AND P0, PT, R5, UR6, PT ;  /* 0x0000000605007c0c */ /* 0x002fc8000bf03070 */
[----:B------:R-:W-:Y:S01]  /*15c0*/  IMAD.U32 R5, RZ, RZ, UR7 ;  /* 0x00000007ff057e24 */ /* 0x000fe2000f8e00ff */
[----:B------:R-:W-:Y:S05]  /*15d0*/  WARPSYNC.ALL ;  /* 0x0000000000007948 */ /* 0x000fea0003800000 */
[----:B------:R-:W-:Y:S01]  /*15e0*/  BAR.SYNC.DEFER_BLOCKING 0x0 ;  /* 0x0000000000007b1d */ /* 0x000fe20000010000 */
[----:B------:R-:W-:-:S13]  /*15f0*/  ISETP.GE.U32.AND.EX P0, PT, R5, RZ, PT, P0 ;  /* 0x000000ff0500720c */ /* 0x000fda0003f06100 */
[----:B------:R-:W-:Y:S05]  /*1600*/  @!P0 BRA `(.L_x_14) ;  /* 0x0000003c00488947 */ /* 0x000fea0003800000 */
[----:B------:R-:W-:Y:S01]  /*1610*/  BSSY.RECONVERGENT B2, `(.L_x_14) ;  /* 0x00003d1000027945 */ /* 0x000fe20003800200 */
[----:B------:R-:W-:Y:S02]  /*1620*/  IMAD.MOV.U32 R5, RZ, RZ, RZ ;  /* 0x000000ffff057224 */ /* 0x000fe400078e00ff */
[----:B------:R-:W-:-:S07]  /*1630*/  IMAD.MOV.U32 R7, RZ, RZ, RZ ;  /* 0x000000ffff077224 */ /* 0x000fce00078e00ff */
.L_x_79:
[----:B-1----:R-:W1:Y:S01]  /*1640*/  S2R R8, SR_TID.X ;  /* 0x0000000000087919 */ /* 0x002e620000002100 */
[----:B--2---:R-:W2:Y:S01]  /*1650*/  LDCU UR6, c[0x0][0x360] ;  /* 0x00006c00ff0677ac */ /* 0x004ea20008000800 */
[----:B------:R-:W-:Y:S01]  /*1660*/  IMAD.MOV.U32 R9, RZ, RZ, RZ ;  /* 0x000000ffff097224 */ /* 0x000fe200078e00ff */
[----:B------:R-:W-:Y:S01]  /*1670*/  BSSY.RECONVERGENT B1, `(.L_x_15) ;  /* 0x00003c5000017945 */ /* 0x000fe20003800200 */
[----:B--2---:R-:W-:Y:S02]  /*1680*/  IMAD R11, R7, UR6, RZ ;  /* 0x00000006070b7c24 */ /* 0x004fe4000f8e02ff */
[----:B-1----:R-:W-:-:S04]  /*1690*/  IMAD.WIDE.U32 R8, R5, UR6, R8 ;  /* 0x0000000605087c25 */ /* 0x002fc8000f8e0008 */
[----:B------:R-:W-:Y:S01]  /*16a0*/  IMAD.IADD R11, R9, 0x1, R11 ;  /* 0x00000001090b7824 */ /* 0x000fe200078e020b */
[----:B------:R-:W-:-:S04]  /*16b0*/  ISETP.GE.U32.AND P0, PT, R8, UR22, PT ;  /* 0x0000001608007c0c */ /* 0x000fc8000bf06070 */
[----:B------:R-:W-:-:S13]  /*16c0*/  ISETP.GE.U32.AND.EX P0, PT, R11, UR23, PT, P0 ;  /* 0x000000170b007c0c */ /* 0x000fda000bf06100 */
[----:B------:R-:W-:Y:S05]  /*16d0*/  @P0 BRA `(.L_x_16) ;  /* 0x0000003800f80947 */ /* 0x000fea0003800000 */
[----:B------:R-:W1:Y:S02]  /*16e0*/  LDCU.64 UR6, c[0x0][0x388] ;  /* 0x00007100ff0677ac */ /* 0x000e640008000a00 */
[----:B-1----:R-:W-:Y:S02]  /*16f0*/  USHF.L.U32 UR28, UR6, 0x3, URZ ;  /* 0x00000003061c7899 */ /* 0x002fe400080006ff */
[----:B------:R-:W-:Y:S02]  /*1700*/  USHF.L.U64.HI UR8, UR6, 0x3, UR7 ;  /* 0x0000000306087899 */ /* 0x000fe40008010207 */
[----:B------:R-:W-:-:S04]  /*1710*/  UISETP.NE.U32.AND UP0, UPT, UR28, URZ, UPT ;  /* 0x000000ff1c00728c */ /* 0x000fc8000bf05070 */
[----:B------:R-:W-:-:S09]  /*1720*/  UISETP.NE.AND.EX UP0, UPT, UR8, URZ, UPT, UP0 ;  /* 0x000000ff0800728c */ /* 0x000fd2000bf05300 */
[----:B------:R-:W-:Y:S05]  /*1730*/  BRA.U !UP0, `(.L_x_17) ;  /* 0x0000000508207547 */ /* 0x000fea000b800000 */
[----:B------:R-:W-:Y:S01]  /*1740*/  UISETP.GT.U32.AND UP0, UPT, UR28, URZ, UPT ;  /* 0x000000ff1c00728c */ /* 0x000fe2000bf04070 */
[----:B-----5:R-:W-:Y:S01]  /*1750*/  IMAD R13, R11, R34, RZ ;  /* 0x000000220b0d7224 */ /* 0x020fe200078e02ff */
[----:B------:R-:W-:Y:S01]  /*1760*/  UMOV UR14, UR26 ;  /* 0x0000001a000e7c82 */ /* 0x000fe20008000000 */
[----:B------:R-:W-:Y:S01]  /*1770*/  UMOV UR6, URZ ;  /* 0x000000ff00067c82 */ /* 0x000fe20008000000 */
[----:B------:R-:W-:Y:S01]  /*1780*/  UISETP.GT.U32.AND.EX UP0, UPT, UR8, URZ, UPT, UP0 ;  /* 0x000000ff0800728c */ /* 0x000fe2000bf04100 */
[-C--:B------:R-:W-:Y:S01]  /*1790*/  IMAD R15, R35, R8.reuse, R13 ;  /* 0x00000008230f7224 */ /* 0x080fe200078e020d */
[----:B------:R-:W-:Y:S01]  /*17a0*/  UMOV UR7, URZ ;  /* 0x000000ff00077c82 */ /* 0x000fe20008000000 */
[----:B---3--:R-:W-:-:S03]  /*17b0*/  IMAD.WIDE.U32 R12, R34, R8, UR14 ;  /* 0x0000000e220c7e25 */ /* 0x008fc6000f8e0008 */
[----:B------:R-:W-:Y:S02]  /*17c0*/  PLOP3.LUT P2, PT, PT, PT, UP0, 0x80, 0x8 ;  /* 0x000000000008781c */ /* 0x000fe40003f4f008 */
[----:B------:R-:W-:-:S11]  /*17d0*/  IADD3 R43, PT, PT, R13, R15, RZ ;  /* 0x0000000f0d2b7210 */ /* 0x000fd60007ffe0ff */
[----:B------:R-:W-:-:S04]  /*17e0*/  @!P2 IADD3 R14, P0, P1, R36, UR6, R12 ;  /* 0x00000006240eac10 */ /* 0x000fc8000f91e00c */
[----:B------:R-:W-:-:S05]  /*17f0*/  @!P2 IADD3.X R15, PT, PT, R37, UR7, R43, P0, P1 ;  /* 0x00000007250fac10 */ /* 0x000fca00087e242b */
[----:B------:R-:W2:Y:S01]  /*1800*/  @!P2 LDG.E.U8 R14, desc[UR16][R14.64] ;  /* 0x000000100e0ea981 */ /* 0x000ea2000c1e1100 */
[----:B------:R-:W-:-:S03]  /*1810*/  @!UP0 UMOV UR7, URZ ;  /* 0x000000ff00078c82 */ /* 0x000fc60008000000 */
[----:B--2---:R1:W-:Y:S01]  /*1820*/  @!P2 STS.U8 [R3+UR6], R14 ;  /* 0x0000000e0300a988 */ /* 0x0043e20008000006 */
[----:B------:R-:W-:Y:S02]  /*1830*/  @!UP0 UMOV UR6, 0x1 ;  /* 0x0000000100068882 */ /* 0x000fe40000000000 */
[----:B------:R-:W-:Y:S02]  /*1840*/  UIADD3 UR9, UP2, UPT, -UR6, UR28, URZ ;  /* 0x0000001c06097290 */ /* 0x000fe4000ff5e1ff */
[----:B------:R-:W-:Y:S02]  /*1850*/  UISETP.GT.U32.AND UP1, UPT, UR28, UR6, UPT ;  /* 0x000000061c00728c */ /* 0x000fe4000bf24070 */
[----:B------:R-:W-:Y:S02]  /*1860*/  UIADD3.X UR14, UPT, UPT, ~UR7, UR8, URZ, UP2, !UPT ;  /* 0x00000008070e7290 */ /* 0x000fe400097fe5ff */
[----:B------:R-:W-:Y:S02]  /*1870*/  UISETP.GT.U32.AND.EX UP1, UPT, UR8, UR7, UPT, UP1 ;  /* 0x000000070800728c */ /* 0x000fe4000bf24110 */
[----:B------:R-:W-:-:S04]  /*1880*/  UISETP.LE.U32.AND UP2, UPT, UR9, 0x3, UPT ;  /* 0x000000030900788c */ /* 0x000fc8000bf43070 */
[----:B------:R-:W-:-:S09]  /*1890*/  UISETP.LE.U32.OR.EX UP1, UPT, UR14, URZ, !UP1, UP2 ;  /* 0x000000ff0e00728c */ /* 0x000fd2000cf23520 */
[----:B-1----:R-:W-:Y:S05]  /*18a0*/  BRA.U UP1, `(.L_x_18) ;  /* 0x0000000101607547 */ /* 0x002fea000b800000 */
[----:B------:R-:W-:-:S04]  /*18b0*/  UIADD3 UR9, UP0, UPT, UR28, -0x3, URZ ;  /* 0xfffffffd1c097890 */ /* 0x000fc8000ff1e0ff */
[----:B------:R-:W-:Y:S02]  /*18c0*/  UIADD3.X UR14, UPT, UPT, UR8, -0x1, URZ, UP0, !UPT ;  /* 0xffffffff080e7890 */ /* 0x000fe400087fe4ff */
[----:B------:R-:W-:-:S11]  /*18d0*/  UPLOP3.LUT UP0, UPT, UPT, UPT, UPT, 0x40, 0x4 ;  /* 0x000000000004789c */ /* 0x000fd60003f0e870 */
.L_x_19:
[----:B------:R-:W-:-:S04]  /*18e0*/  IADD3 R14, P0, P1, R36, UR6, R12 ;  /* 0x00000006240e7c10 */ /* 0x000fc8000f91e00c */
[----:B------:R-:W-:-:S05]  /*18f0*/  IADD3.X R15, PT, PT, R37, UR7, R43, P0, P1 ;  /* 0x00000007250f7c10 */ /* 0x000fca00087e242b */
[----:B-1----:R-:W2:Y:S04]  /*1900*/  LDG.E.U8 R6, desc[UR16][R14.64] ;  /* 0x000000100e067981 */ /* 0x002ea8000c1e1100 */
[----:B------:R-:W3:Y:S04]  /*1910*/  LDG.E.U8 R10, desc[UR16][R14.64+0x1] ;  /* 0x000001100e0a7981 */ /* 0x000ee8000c1e1100 */
[----:B------:R-:W4:Y:S04]  /*1920*/  LDG.E.U8 R16, desc[UR16][R14.64+0x2] ;  /* 0x000002100e107981 */ /* 0x000f28000c1e1100 */
[----:B------:R-:W5:Y:S01]  /*1930*/  LDG.E.U8 R38, desc[UR16][R14.64+0x3] ;  /* 0x000003100e267981 */ /* 0x000f62000c1e1100 */
[----:B------:R-:W-:-:S02]  /*1940*/  IMAD.U32 R40, RZ, RZ, UR6 ;  /* 0x00000006ff287e24 */ /* 0x000fc4000f8e00ff */
[----:B0-----:R-:W-:Y:S02]  /*1950*/  IMAD.U32 R42, RZ, RZ, UR6 ;  /* 0x00000006ff2a7e24 */ /* 0x001fe4000f8e00ff */
[----:B------:R-:W-:Y:S01]  /*1960*/  IMAD.U32 R44, RZ, RZ, UR6 ;  /* 0x00000006ff2c7e24 */ /* 0x000fe2000f8e00ff */
[C---:B------:R-:W-:Y:S02]  /*1970*/  IADD3 R17, PT, PT, R3.reuse, 0x1, R40 ;  /* 0x0000000103117810 */ /* 0x040fe40007ffe028 */
[C---:B------:R-:W-:Y:S02]  /*1980*/  IADD3 R39, PT, PT, R3.reuse, 0x2, R42 ;  /* 0x0000000203277810 */ /* 0x040fe40007ffe02a */
[----:B------:R-:W-:Y:S01]  /*1990*/  IADD3 R41, PT, PT, R3, 0x3, R44 ;  /* 0x0000000303297810 */ /* 0x000fe20007ffe02c */
[----:B--2---:R1:W-:Y:S01]  /*19a0*/  STS.U8 [R3+UR6], R6 ;  /* 0x0000000603007988 */ /* 0x0043e20008000006 */
[----:B------:R-:W-:-:S03]  /*19b0*/  UIADD3 UR6, UP1, UPT, UR6, 0x4, URZ ;  /* 0x0000000406067890 */ /* 0x000fc6000ff3e0ff */
[----:B---3--:R1:W-:Y:S01]  /*19c0*/  STS.U8 [R17], R10 ;  /* 0x0000000a11007388 */ /* 0x0083e20000000000 */
[----:B------:R-:W-:Y:S02]  /*19d0*/  UIADD3.X UR7, UPT, UPT, URZ, UR7, URZ, UP1, !UPT ;  /* 0x00000007ff077290 */ /* 0x000fe40008ffe4ff */
[----:B------:R-:W-:Y:S01]  /*19e0*/  UISETP.GE.U32.AND UP1, UPT, UR6, UR9, UPT ;  /* 0x000000090600728c */ /* 0x000fe2000bf26070 */
[----:B----4-:R1:W-:Y:S03]  /*19f0*/  STS.U8 [R39], R16 ;  /* 0x0000001027007388 */ /* 0x0103e60000000000 */
[----:B------:R-:W-:Y:S01]  /*1a00*/  UISETP.GE.U32.AND.EX UP1, UPT, UR7, UR14, UPT, UP1 ;  /* 0x0000000e0700728c */ /* 0x000fe2000bf26110 */
[----:B-----5:R1:W-:Y:S08]  /*1a10*/  STS.U8 [R41], R38 ;  /* 0x0000002629007388 */ /* 0x0203f00000000000 */
[----:B------:R-:W-:Y:S05]  /*1a20*/  BRA.U !UP1, `(.L_x_19) ;  /* 0xfffffffd09ac7547 */ /* 0x000fea000b83ffff */
.L_x_18:
[----:B------:R-:W-:Y:S02]  /*1a30*/  UIADD3 UR9, UP2, UPT, -UR6, UR28, URZ ;  /* 0x0000001c06097290 */ /* 0x000fe4000ff5e1ff */
[----:B------:R-:W-:Y:S02]  /*1a40*/  UISETP.GT.U32.AND UP1, UPT, UR28, UR6, UPT ;  /* 0x000000061c00728c */ /* 0x000fe4000bf24070 */
[----:B------:R-:W-:Y:S02]  /*1a50*/  UIADD3.X UR14, UPT, UPT, ~UR7, UR8, URZ, UP2, !UPT ;  /* 0x00000008070e7290 */ /* 0x000fe400097fe5ff */
[----:B------:R-:W-:Y:S02]  /*1a60*/  UISETP.GT.U32.AND.EX UP2, UPT, UR8, UR7, UPT, UP1 ;  /* 0x000000070800728c */ /* 0x000fe4000bf44110 */
[----:B------:R-:W-:-:S04]  /*1a70*/  UISETP.LE.U32.AND UP1, UPT, UR9, 0x1, UPT ;  /* 0x000000010900788c */ /* 0x000fc8000bf23070 */
[----:B------:R-:W-:-:S06]  /*1a80*/  UISETP.LE.U32.OR.EX UP1, UPT, UR14, URZ, !UP2, UP1 ;  /* 0x000000ff0e00728c */ /* 0x000fcc000d723510 */
[----:B------:R-:W-:-:S13]  /*1a90*/  PLOP3.LUT P2, PT, PT, PT, UP1, 0x80, 0x8 ;  /* 0x000000000008781c */ /* 0x000fda0003f4f018 */
[----:B------:R-:W-:-:S04]  /*1aa0*/  @!P2 IADD3 R14, P0, P1, R36, UR6, R12 ;  /* 0x00000006240eac10 */ /* 0x000fc8000f91e00c */
[----:B------:R-:W-:-:S05]  /*1ab0*/  @!P2 IADD3.X R15, PT, PT, R37, UR7, R43, P0, P1 ;  /* 0x00000007250fac10 */ /* 0x000fca00087e242b */
[----:B-1----:R-:W2:Y:S01]  /*1ac0*/  @!P2 LDG.E.U8 R6, desc[UR16][R14.64] ;  /* 0x000000100e06a981 */ /* 0x002ea2000c1e1100 */
[----:B------:R-:W-:Y:S01]  /*1ad0*/  IMAD.U32 R10, RZ, RZ, UR6 ;  /* 0x00000006ff0a7e24 */ /* 0x000fe2000f8e00ff */
[----:B------:R-:W-:Y:S02]  /*1ae0*/  @!UP1 UPLOP3.LUT UP0, UPT, UPT, UPT, UPT, 0x40, 0x4 ;  /* 0x000000000004989c */ /* 0x000fe40003f0e870 */
[----:B------:R-:W3:Y:S04]  /*1af0*/  @!P2 LDG.E.U8 R14, desc[UR16][R14.64+0x1] ;  /* 0x000001100e0ea981 */ /* 0x000ee8000c1e1100 */
[----:B--2---:R1:W-:Y:S01]  /*1b00*/  @!P2 STS.U8 [R3+UR6], R6 ;  /* 0x000000060300a988 */ /* 0x0043e20008000006 */
[----:B------:R-:W-:-:S04]  /*1b10*/  @!UP1 UIADD3 UR6, UP2, UPT, UR6, 0x2, URZ ;  /* 0x0000000206069890 */ /* 0x000fc8000ff5e0ff */
[----:B------:R-:W-:Y:S02]  /*1b20*/  @!UP1 UIADD3.X UR7, UPT, UPT, URZ, UR7, URZ, UP2, !UPT ;  /* 0x00000007ff079290 */ /* 0x000fe400097fe4ff */
[----:B------:R-:W-:-:S04]  /*1b30*/  UISETP.LT.U32.AND UP1, UPT, UR6, UR28, UPT ;  /* 0x0000001c0600728c */ /* 0x000fc8000bf21070 */
[----:B------:R-:W-:-:S06]  /*1b40*/  UISETP.LT.U32.OR.EX UP0, UPT, UR7, UR8, UP0, UP1 ;  /* 0x000000080700728c */ /* 0x000fcc0008701510 */
[----:B------:R-:W-:-:S13]  /*1b50*/  PLOP3.LUT P3, PT, PT, PT, UP0, 0x80, 0x8 ;  /* 0x000000000008781c */ /* 0x000fda0003f6f008 */
[----:B------:R-:W-:-:S04]  /*1b60*/  @P3 IADD3 R12, P0, P1, R36, UR6, R12 ;  /* 0x00000006240c3c10 */ /* 0x000fc8000f91e00c */
[----:B------:R-:W-:-:S05]  /*1b70*/  @P3 IADD3.X R13, PT, PT, R37, UR7, R43, P0, P1 ;  /* 0x00000007250d3c10 */ /* 0x000fca00087e242b */
[----:B------:R-:W2:Y:S01]  /*1b80*/  @P3 LDG.E.U8 R12, desc[UR16][R12.64] ;  /* 0x000000100c0c3981 */ /* 0x000ea2000c1e1100 */
[----:B------:R-:W-:-:S05]  /*1b90*/  @!P2 IADD3 R17, PT, PT, R3, 0x1, R10 ;  /* 0x000000010311a810 */ /* 0x000fca0007ffe00a */
[----:B---3--:R1:W-:Y:S04]  /*1ba0*/  @!P2 STS.U8 [R17], R14 ;  /* 0x0000000e1100a388 */ /* 0x0083e80000000000 */
[----:B--2---:R1:W-:Y:S02]  /*1bb0*/  @P3 STS.U8 [R3+UR6], R12 ;  /* 0x0000000c03003988 */ /* 0x0043e40008000006 */
.L_x_17:
[----:B------:R-:W1:Y:S01]  /*1bc0*/  S2R R13, SR_CTAID.X ;  /* 0x00000000000d7919 */ /* 0x000e620000002500 */
[----:B------:R-:W2:Y:S01]  /*1bd0*/  S2UR UR6, SR_CTAID.X ;  /* 0x00000000000679c3 */ /* 0x000ea20000002500 */
[----:B---3--:R-:W-:Y:S01]  /*1be0*/  IMAD.MOV.U32 R10, RZ, RZ, R8 ;  /* 0x000000ffff0a7224 */ /* 0x008fe200078e0008 */
[----:B------:R-:W3:Y:S01]  /*1bf0*/  LDCU.64 UR32, c[0x0][0x390] ;  /* 0x00007200ff2077ac */ /* 0x000ee20008000a00 */
[----:B------:R-:W4:Y:S01]  /*1c00*/  LDCU.64 UR28, c[0x0][0x388] ;  /* 0x00007100ff1c77ac */ /* 0x000f220008000a00 */
[----:B--2---:R-:W-:Y:S01]  /*1c10*/  UIMAD UR6, UR19, UR6, URZ ;  /* 0x00000006130672a4 */ /* 0x004fe2000f8e02ff */
[----:B-1----:R-:W-:-:S05]  /*1c20*/  IMAD.WIDE.U32 R12, R13, UR18, R10 ;  /* 0x000000120d0c7c25 */ /* 0x002fca000f8e000a */
[----:B------:R-:W-:Y:S02]  /*1c30*/  VIADD R9, R13, UR6 ;  /* 0x000000060d097c36 */ /* 0x000fe40008000000 */
[----:B------:R-:W-:-:S03]  /*1c40*/  IMAD.SHL.U32 R13, R12, 0x8, RZ ;  /* 0x000000080c0d7824 */ /* 0x000fc600078e00ff */
[----:B------:R-:W-:Y:S02]  /*1c50*/  SHF.L.U64.HI R9, R12, 0x3, R9 ;  /* 0x000000030c097819 */ /* 0x000fe40000010209 */
[-C--:B-----5:R-:W-:Y:S02]  /*1c60*/  IADD3 R14, P0, PT, R20, R13.reuse, RZ ;  /* 0x0000000d140e7210 */ /* 0x0a0fe40007f1e0ff */
[----:B------:R-:W-:-:S03]  /*1c70*/  IADD3 R12, P1, PT, R22, R13, RZ ;  /* 0x0000000d160c7210 */ /* 0x000fc60007f3e0ff */
[--C-:B------:R-:W-:Y:S02]  /*1c80*/  IMAD.X R15, R21, 0x1, R9.reuse, P0 ;  /* 0x00000001150f7824 */ /* 0x100fe400000e0609 */
[----:B------:R-:W-:-:S04]  /*1c90*/  IMAD.X R13, R23, 0x1, R9, P1 ;  /* 0x00000001170d7824 */ /* 0x000fc800008e0609 */
[----:B------:R-:W5:Y:S04]  /*1ca0*/  LDG.E.64 R14, desc[UR16][R14.64] ;  /* 0x000000100e0e7981 */ /* 0x000f68000c1e1b00 */
[----:B------:R-:W5:Y:S01]  /*1cb0*/  LDG.E.64 R12, desc[UR16][R12.64] ;  /* 0x000000100c0c7981 */ /* 0x000f62000c1e1b00 */
[----:B---3--:R-:W-:Y:S01]  /*1cc0*/  UIMAD UR8, UR5, UR32, URZ ;  /* 0x00000020050872a4 */ /* 0x008fe2000f8e02ff */
[----:B----4-:R-:W-:Y:S01]  /*1cd0*/  ISETP.NE.U32.AND P0, PT, RZ, UR28, PT ;  /* 0x0000001cff007c0c */ /* 0x010fe2000bf05070 */
[----:B------:R-:W-:Y:S01]  /*1ce0*/  UIMAD.WIDE.U32 UR6, UR4, UR32, URZ ;  /* 0x00000020040672a5 */ /* 0x000fe2000f8e00ff */
[----:B------:R-:W-:Y:S01]  /*1cf0*/  IMAD R11, R11, UR18, RZ ;  /* 0x000000120b0b7c24 */ /* 0x000fe2000f8e02ff */
[----:B------:R-:W-:Y:S01]  /*1d00*/  UIMAD UR8, UR4, UR33, UR8 ;  /* 0x00000021040872a4 */ /* 0x000fe2000f8e0208 */
[----:B------:R-:W-:Y:S01]  /*1d10*/  ISETP.NE.AND.EX P0, PT, RZ, UR29, PT, P0 ;  /* 0x0000001dff007c0c */ /* 0x000fe2000bf05300 */
[----:B------:R-:W-:Y:S01]  /*1d20*/  BSSY.RECONVERGENT B0, `(.L_x_20) ;  /* 0x000011f000007945 */ /* 0x000fe20003800200 */
[----:B------:R-:W-:Y:S01]  /*1d30*/  IMAD R11, R8, UR19, R11 ;  /* 0x00000013080b7c24 */ /* 0x000fe2000f8e020b */
[----:B------:R-:W-:Y:S01]  /*1d40*/  UIADD3 UR7, UPT, UPT, UR7, UR8, URZ ;  /* 0x0000000807077290 */ /* 0x000fe2000fffe0ff */
[----:B------:R-:W-:-:S05]  /*1d50*/  MOV R16, UR6 ;  /* 0x0000000600107c02 */ /* 0x000fca0008000f00 */
[----:B------:R-:W-:Y:S02]  /*1d60*/  IMAD.U32 R17, RZ, RZ, UR7 ;  /* 0x00000007ff117e24 */ /* 0x000fe4000f8e00ff */
[----:B------:R-:W-:-:S03]  /*1d70*/  IMAD.WIDE.U32 R16, R8, UR18, R16 ;  /* 0x0000001208107c25 */ /* 0x000fc6000f8e0010 */
[----:B------:R-:W-:-:S04]  /*1d80*/  IADD3 R6, P1, PT, R24, R16, RZ ;  /* 0x0000001018067210 */ /* 0x000fc80007f3e0ff */
[----:B------:R-:W-:Y:S01]  /*1d90*/  IADD3.X R8, PT, PT, R25, R17, R11, P1, !PT ;  /* 0x0000001119087210 */ /* 0x000fe20000ffe40b */
[----:B------:R-:W-:Y:S08]  /*1da0*/  @!P0 BRA `(.L_x_21) ;  /* 0x0000000800408947 */ /* 0x000ff00003800000 */
[----:B------:R-:W-:Y:S02]  /*1db0*/  IMAD.MOV.U32 R9, RZ, RZ, RZ ;  /* 0x000000ffff097224 */ /* 0x000fe400078e00ff */
[----:B------:R-:W-:Y:S02]  /*1dc0*/  IMAD.MOV.U32 R17, RZ, RZ, RZ ;  /* 0x000000ffff117224 */ /* 0x000fe400078e00ff */
[----:B-----5:R-:W-:Y:S02]  /*1dd0*/  IMAD.MOV.U32 R10, RZ, RZ, R14 ;  /* 0x000000ffff0a7224 */ /* 0x020fe400078e000e */
[----:B------:R-:W-:-:S07]  /*1de0*/  IMAD.MOV.U32 R11, RZ, RZ, R15 ;  /* 0x000000ffff0b7224 */ /* 0x000fce00078e000f */
.L_x_29:
[----:B------:R-:W-:-:S05]  /*1df0*/  IADD3 R38, P1, PT, R9, R6, RZ ;  /* 0x0000000609267210 */ /* 0x000fca0007f3e0ff */
[----:B------:R-:W-:-:S05]  /*1e00*/  IMAD.X R39, R17, 0x1, R8, P1 ;  /* 0x0000000111277824 */ /* 0x000fca00008e0608 */
[----:B------:R-:W2:Y:S01]  /*1e10*/  LDG.E.U8 R38, desc[UR16][R38.64] ;  /* 0x0000001026267981 */ /* 0x000ea2000c1e1100 */
[----:B------:R-:W-:Y:S01]  /*1e20*/  BSSY.RECONVERGENT B3, `(.L_x_22) ;  /* 0x0000082000037945 */ /* 0x000fe20003800200 */
[----:B--2---:R-:W-:-:S13]  /*1e30*/  ISETP.NE.AND P1, PT, R38, RZ, PT ;  /* 0x000000ff2600720c */ /* 0x004fda0003f25270 */
[----:B0-----:R-:W-:Y:S02]  /*1e40*/  @!P1 IMAD R43, R9, 0x8, R4 ;  /* 0x00000008092b9824 */ /* 0x001fe400078e0204 */
[----:B------:R-:W-:Y:S02]  /*1e50*/  @!P1 IMAD.MOV.U32 R40, RZ, RZ, 0x0 ;  /* 0x00000000ff289424 */ /* 0x000fe400078e00ff */
[----:B0-----:R-:W-:-:S05]  /*1e60*/  @!P1 IMAD.MOV.U32 R41, RZ, RZ, -0x100000 ;  /* 0xfff00000ff299424 */ /* 0x001fca00078e00ff */
[----:B------:R0:W-:Y:S01]  /*1e70*/  @!P1 STS.64 [R43], R40 ;  /* 0x000000282b009388 */ /* 0x0001e20000000a00 */
[----:B------:R-:W-:Y:S05]  /*1e80*/  @!P1 BRA `(.L_x_23) ;  /* 0x0000000400ec9947 */ /* 0x000fea0003800000 */
[----:B------:R-:W1:Y:S01]  /*1e90*/  LDCU.64 UR28, c[0x0][0x388] ;  /* 0x00007100ff1c77ac */ /* 0x000e620008000a00 */
[C---:B------:R-:W-:Y:S02]  /*1ea0*/  LEA R47, R9.reuse, R4, 0x3 ;  /* 0x00000004092f7211 */ /* 0x040fe400078e18ff */
[----:B0-----:R-:W-:Y:S02]  /*1eb0*/  CS2R R42, SRZ ;  /* 0x00000000002a7805 */ /* 0x001fe4000001ff00 */
[----:B------:R-:W-:Y:S01]  /*1ec0*/  R2UR UR9, R9 ;  /* 0x00000000090972ca */ /* 0x000fe200000e0000 */
[----:B------:R0:W-:Y:S01]  /*1ed0*/  STS.64 [R47], RZ ;  /* 0x000000ff2f007388 */ /* 0x0001e20000000a00 */
[----:B-1----:R-:W-:-:S11]  /*1ee0*/  UIADD3 UR6, UP0, UPT, UR28, -0x1, URZ ;  /* 0xffffffff1c067890 */ /* 0x002fd6000ff1e0ff */
[----:B------:R-:W-:Y:S02]  /*1ef0*/  UIMAD UR9, UR9, UR28, URZ ;  /* 0x0000001c090972a4 */ /* 0x000fe4000f8e02ff */
[----:B------:R-:W-:Y:S02]  /*1f00*/  UIADD3.X UR7, UPT, UPT, UR29, -0x1, URZ, UP0, !UPT ;  /* 0xffffffff1d077890 */ /* 0x000fe400087fe4ff */
[----:B------:R-:W-:-:S03]  /*1f10*/  UISETP.GE.U32.AND UP0, UPT, UR6, 0x7, UPT ;  /* 0x000000070600788c */ /* 0x000fc6000bf06070 */
[----:B------:R-:W-:Y:S01]  /*1f20*/  UMOV UR6, URZ ;  /* 0x000000ff00067c82 */ /* 0x000fe20008000000 */
[----:B------:R-:W-:-:S09]  /*1f30*/  UISETP.GE.U32.AND.EX UP0, UPT, UR7, URZ, UPT, UP0 ;  /* 0x000000ff0700728c */ /* 0x000fd2000bf06100 */
[----:B0-----:R-:W-:Y:S05]  /*1f40*/  BRA.U !UP0, `(.L_x_24) ;  /* 0x0000000108b47547 */ /* 0x001fea000b800000 */
[----:B------:R-:W-:Y:S01]  /*1f50*/  CS2R R42, SRZ ;  /* 0x00000000002a7805 */ /* 0x000fe2000001ff00 */
[----:B------:R-:W-:Y:S01]  /*1f60*/  UMOV UR6, URZ ;  /* 0x000000ff00067c82 */ /* 0x000fe20008000000 */
[----:B------:R-:W-:-:S05]  /*1f70*/  UMOV UR7, URZ ;  /* 0x000000ff00077c82 */ /* 0x000fca0008000000 */
.L_x_25:
[----:B------:R-:W-:Y:S02]  /*1f80*/  UIADD3 UR8, UPT, UPT, UR6, UR9, URZ ;  /* 0x0000000906087290 */ /* 0x000fe4000fffe0ff */
[----:B------:R-:W-:Y:S01]  /*1f90*/  IMAD.U32 R16, RZ, RZ, UR6 ;  /* 0x00000006ff107e24 */ /* 0x000fe2000f8e00ff */
[----:B------:R-:W-:Y:S02]  /*1fa0*/  UIADD3 UR6, UP0, UPT, UR6, 0x8, URZ ;  /* 0x0000000806067890 */ /* 0x000fe4000ff1e0ff */
[----:B------:R-:W-:Y:S01]  /*1fb0*/  ULEA UR8, UR8, UR30, 0x3 ;  /* 0x0000001e08087291 */ /* 0x000fe2000f8e18ff */
[----:B------:R-:W-:Y:S01]  /*1fc0*/  IMAD R16, R16, 0x8, R3 ;  /* 0x0000000810107824 */ /* 0x000fe200078e0203 */
[----:B------:R-:W-:Y:S02]  /*1fd0*/  UIADD3.X UR7, UPT, UPT, URZ, UR7, URZ, UP0, !UPT ;  /* 0x00000007ff077290 */ /* 0x000fe400087fe4ff */
[----:B------:R-:W-:Y:S02]  /*1fe0*/  UISETP.NE.U32.AND UP0, UPT, UR6, UR10, UPT ;  /* 0x0000000a0600728c */ /* 0x000fe4000bf05070 */
[----:B------:R-:W-:Y:S02]  /*1ff0*/  LDS.64 R40, [R16] ;  /* 0x0000000010287984 */ /* 0x000fe40000000a00 */
[----:B------:R-:W-:-:S02]  /*2000*/  UISETP.NE.AND.EX UP0, UPT, UR7, UR29, UPT, UP0 ;  /* 0x0000001d0700728c */ /* 0x000fc4000bf05300 */
[----:B0-----:R-:W0:Y:S02]  /*2010*/  LDS.64 R38, [UR8] ;  /* 0x00000008ff267984 */ /* 0x001e240008000a00 */
[----:B0-----:R-:W-:-:S07]  /*2020*/  DFMA R42, R40, R38, R42 ;  /* 0x00000026282a722b */ /* 0x001fce000000002a */
[----:B------:R-:W-:Y:S04]  /*2030*/  STS.64 [R47], R42 ;  /* 0x0000002a2f007388 */ /* 0x000fe80000000a00 */
[----:B------:R-:W-:Y:S04]  /*2040*/  LDS.64 R38, [R16+0x8] ;  /* 0x0000080010267984 */ /* 0x000fe80000000a00 */
[----:B------:R-:W0:Y:S02]  /*2050*/  LDS.64 R44, [UR8+0x8] ;  /* 0x00000808ff2c7984 */ /* 0x000e240008000a00 */
        /* <DEDUP_REMOVED lines=25> */
[----:B------:R0:W-:Y:S01]  /*21f0*/  STS.64 [R47], R42 ;  /* 0x0000002a2f007388 */ /* 0x0001e20000000a00 */
[----:B------:R-:W-:Y:S05]  /*2200*/  BRA.U UP0, `(.L_x_25) ;  /* 0xfffffffd005c7547 */ /* 0x000fea000b83ffff */
[----:B------:R-:W-:-:S05]  /*2210*/  UMOV UR6, UR10 ;  /* 0x0000000a00067c82 */ /* 0x000fca0008000000 */
.L_x_24:
[----:B------:R-:W-:-:S09]  /*2220*/  ULOP3.LUT UP0, URZ, UR28, 0x7, URZ, 0xc0, !UPT ;  /* 0x000000071cff7892 */ /* 0x000fd2000f80c0ff */
[----:B------:R-:W-:Y:S05]  /*2230*/  BRA.U !UP0, `(.L_x_26) ;  /* 0x0000000108e87547 */ /* 0x000fea000b800000 */
[----:B------:R-:W-:Y:S02]  /*2240*/  ULOP3.LUT UR7, UR28, 0x7, URZ, 0xc0, !UPT ;  /* 0x000000071c077892 */ /* 0x000fe4000f8ec0ff */
[----:B------:R-:W-:Y:S02]  /*2250*/  ULOP3.LUT UR8, UR28, 0x3, URZ, 0xc0, !UPT ;  /* 0x000000031c087892 */ /* 0x000fe4000f8ec0ff */
[----:B------:R-:W-:Y:S02]  /*2260*/  UIADD3 UR7, UP0, UPT, UR7, -0x1, URZ ;  /* 0xffffffff07077890 */ /* 0x000fe4000ff1e0ff */
[----:B------:R-:W-:Y:S02]  /*2270*/  UISETP.NE.U32.AND UP1, UPT, UR8, URZ, UPT ;  /* 0x000000ff0800728c */ /* 0x000fe4000bf25070 */
[----:B------:R-:W-:Y:S02]  /*2280*/  UIADD3.X UR14, UPT, UPT, URZ, -0x1, URZ, UP0, !UPT ;  /* 0xffffffffff0e7890 */ /* 0x000fe400087fe4ff */
[----:B------:R-:W-:-:S02]  /*2290*/  UISETP.GE.U32.AND UP0, UPT, UR7, 0x3, UPT ;  /* 0x000000030700788c */ /* 0x000fc4000bf06070 */
[----:B------:R-:W-:Y:S02]  /*22a0*/  UISETP.NE.AND.EX UP1, UPT, URZ, URZ, UPT, UP1 ;  /* 0x000000ffff00728c */ /* 0x000fe4000bf25310 */
[----:B------:R-:W-:-:S09]  /*22b0*/  UISETP.GE.U32.AND.EX UP0, UPT, UR14, URZ, UPT, UP0 ;  /* 0x000000ff0e00728c */ /* 0x000fd2000bf06100 */
[----:B------:R-:W-:Y:S05]  /*22c0*/  BRA.U !UP0, `(.L_x_27) ;  /* 0x0000000108547547 */ /* 0x000fea000b800000 */
[----:B------:R-:W-:Y:S02]  /*22d0*/  UIADD3 UR7, UPT, UPT, UR6, UR9, URZ ;  /* 0x0000000906077290 */ /* 0x000fe4000fffe0ff */
[----:B------:R-:W-:Y:S01]  /*22e0*/  IMAD.U32 R16, RZ, RZ, UR6 ;  /* 0x00000006ff107e24 */ /* 0x000fe2000f8e00ff */
[----:B------:R-:W-:Y:S02]  /*22f0*/  UIADD3 UR6, UPT, UPT, UR6, 0x4, URZ ;  /* 0x0000000406067890 */ /* 0x000fe4000fffe0ff */
[----:B------:R-:W-:Y:S01]  /*2300*/  ULEA UR7, UR7, UR30, 0x3 ;  /* 0x0000001e07077291 */ /* 0x000fe2000f8e18ff */
[----:B------:R-:W-:-:S05]  /*2310*/  IMAD R16, R16, 0x8, R3 ;  /* 0x0000000810107824 */ /* 0x000fca00078e0203 */
[----:B------:R-:W-:Y:S04]  /*2320*/  LDS.64 R40, [R16] ;  /* 0x0000000010287984 */ /* 0x000fe80000000a00 */
[----:B------:R-:W1:Y:S02]  /*2330*/  LDS.64 R38, [UR7] ;  /* 0x00000007ff267984 */ /* 0x000e640008000a00 */
[----:B-1----:R-:W-:-:S07]  /*2340*/  DFMA R38, R40, R38, R42 ;  /* 0x000000262826722b */ /* 0x002fce000000002a */
[----:B------:R-:W-:Y:S04]  /*2350*/  STS.64 [R47], R38 ;  /* 0x000000262f007388 */ /* 0x000fe80000000a00 */
[----:B------:R-:W-:Y:S04]  /*2360*/  LDS.64 R40, [R16+0x8] ;  /* 0x0000080010287984 */ /* 0x000fe80000000a00 */
[----:B0-----:R-:W0:Y:S02]  /*2370*/  LDS.64 R42, [UR7+0x8] ;  /* 0x00000807ff2a7984 */ /* 0x001e240008000a00 */
        /* <DEDUP_REMOVED lines=9> */
[----:B------:R1:W-:Y:S04]  /*2410*/  STS.64 [R47], R42 ;  /* 0x0000002a2f007388 */ /* 0x0003e80000000a00 */
.L_x_27:
[----:B------:R-:W-:Y:S05]  /*2420*/  BRA.U !UP1, `(.L_x_26) ;  /* 0x00000001096c7547 */ /* 0x000fea000b800000 */
[----:B------:R-:W-:Y:S02]  /*2430*/  UISETP.NE.U32.AND UP0, UPT, UR8, 0x1, UPT ;  /* 0x000000010800788c */ /* 0x000fe4000bf05070 */
[----:B------:R-:W-:Y:S02]  /*2440*/  ULOP3.LUT UR7, UR28, 0x1, URZ, 0xc0, !UPT ;  /* 0x000000011c077892 */ /* 0x000fe4000f8ec0ff */
[----:B------:R-:W-:Y:S02]  /*2450*/  UISETP.NE.AND.EX UP0, UPT, URZ, URZ, UPT, UP0 ;  /* 0x000000ffff00728c */ /* 0x000fe4000bf05300 */
[----:B------:R-:W-:-:S04]  /*2460*/  UISETP.NE.U32.AND UP1, UPT, UR7, 0x1, UPT ;  /* 0x000000010700788c */ /* 0x000fc8000bf25070 */
[----:B------:R-:W-:-:S06]  /*2470*/  UISETP.NE.U32.AND.EX UP1, UPT, URZ, URZ, UPT, UP1 ;  /* 0x000000ffff00728c */ /* 0x000fcc000bf25110 */
[----:B------:R-:W-:Y:S01]  /*2480*/  PLOP3.LUT P1, PT, PT, PT, UP1, 0x80, 0x8 ;  /* 0x000000000008781c */ /* 0x000fe20003f2f018 */
[----:B------:R-:W-:-:S12]  /*2490*/  BRA.U !UP0, `(.L_x_28) ;  /* 0x0000000108347547 */ /* 0x000fd8000b800000 */
[----:B------:R-:W-:Y:S02]  /*24a0*/  UIADD3 UR7, UPT, UPT, UR6, UR9, URZ ;  /* 0x0000000906077290 */ /* 0x000fe4000fffe0ff */
[----:B------:R-:W-:Y:S01]  /*24b0*/  IMAD.U32 R16, RZ, RZ, UR6 ;  /* 0x00000006ff107e24 */ /* 0x000fe2000f8e00ff */
[----:B------:R-:W-:Y:S02]  /*24c0*/  UIADD3 UR6, UPT, UPT, UR6, 0x2, URZ ;  /* 0x0000000206067890 */ /* 0x000fe4000fffe0ff */
[----:B------:R-:W-:Y:S01]  /*24d0*/  ULEA UR7, UR7, UR30, 0x3 ;  /* 0x0000001e07077291 */ /* 0x000fe2000f8e18ff */
[----:B------:R-:W-:-:S05]  /*24e0*/  IMAD R16, R16, 0x8, R3 ;  /* 0x0000000810107824 */ /* 0x000fca00078e0203 */
[----:B------:R-:W-:Y:S04]  /*24f0*/  LDS.64 R38, [R16] ;  /* 0x0000000010267984 */ /* 0x000fe80000000a00 */
[----:B------:R-:W2:Y:S02]  /*2500*/  LDS.64 R40, [UR7] ;  /* 0x00000007ff287984 */ /* 0x000ea40008000a00 */
[----:B--2---:R-:W-:-:S07]  /*2510*/  DFMA R40, R38, R40, R42 ;  /* 0x000000282628722b */ /* 0x004fce000000002a */
[----:B------:R-:W-:Y:S04]  /*2520*/  STS.64 [R47], R40 ;  /* 0x000000282f007388 */ /* 0x000fe80000000a00 */
[----:B01----:R-:W-:Y:S04]  /*2530*/  LDS.64 R42, [R16+0x8] ;  /* 0x00000800102a7984 */ /* 0x003fe80000000a00 */
[----:B------:R-:W0:Y:S02]  /*2540*/  LDS.64 R38, [UR7+0x8] ;  /* 0x00000807ff267984 */ /* 0x000e240008000a00 */
[----:B0-----:R-:W-:-:S07]  /*2550*/  DFMA R42, R42, R38, R40 ;  /* 0x000000262a2a722b */ /* 0x001fce0000000028 */
[----:B------:R2:W-:Y:S04]  /*2560*/  STS.64 [R47], R42 ;  /* 0x0000002a2f007388 */ /* 0x0005e80000000a00 */
.L_x_28:
[----:B------:R-:W-:Y:S02]  /*2570*/  @!UP1 UIADD3 UR7, UPT, UPT, UR6, UR9, URZ ;  /* 0x0000000906079290 */ /* 0x000fe4000fffe0ff */
[----:B------:R-:W-:Y:S02]  /*2580*/  IMAD.U32 R40, RZ, RZ, UR6 ;  /* 0x00000006ff287e24 */ /* 0x000fe4000f8e00ff */
[----:B------:R-:W-:Y:S02]  /*2590*/  @!UP1 ULEA UR7, UR7, UR30, 0x3 ;  /* 0x0000001e07079291 */ /* 0x000fe4000f8e18ff */
[----:B------:R-:W-:-:S06]  /*25a0*/  @!P1 IMAD R40, R40, 0x8, R3 ;  /* 0x0000000828289824 */ /* 0x000fcc00078e0203 */
[----:B------:R-:W-:Y:S04]  /*25b0*/  @!P1 LDS.64 R40, [R40] ;  /* 0x0000000028289984 */ /* 0x000fe80000000a00 */
[----:B------:R-:W0:Y:S02]  /*25c0*/  @!P1 LDS.64 R38, [UR7] ;  /* 0x00000007ff269984 */ /* 0x000e240008000a00 */
[----:B012---:R-:W-:-:S11]  /*25d0*/  @!P1 DFMA R42, R40, R38, R42 ;  /* 0x00000026282a922b */ /* 0x007fd6000000002a */
.L_x_26:
[----:B------:R-:W0:Y:S02]  /*25e0*/  LDCU.64 UR6, c[0x0][0x398] ;  /* 0x00007300ff0677ac */ /* 0x000e240008000a00 */
[----:B01----:R-:W-:-:S07]  /*25f0*/  DMUL R42, R42, UR6 ;  /* 0x000000062a2a7c28 */ /* 0x003fce0008000000 */
[----:B------:R1:W-:Y:S01]  /*2600*/  STS.64 [R47], R42 ;  /* 0x0000002a2f007388 */ /* 0x0003e20000000a00 */
[----:B------:R-:W-:-:S14]  /*2610*/  DSETP.GT.AND P1, PT, R42, R10, PT ;  /* 0x0000000a2a00722a */ /* 0x000fdc0003f24000 */
[----:B------:R-:W-:Y:S01]  /*2620*/  @P1 IMAD.MOV.U32 R10, RZ, RZ, R42 ;  /* 0x000000ffff0a1224 */ /* 0x000fe200078e002a */
[----:B-1----:R-:W-:-:S07]  /*2630*/  @P1 MOV R11, R43 ;  /* 0x0000002b000b1202 */ /* 0x002fce0000000f00 */
.L_x_23:
[----:B------:R-:W-:Y:S05]  /*2640*/  BSYNC.RECONVERGENT B3 ;  /* 0x0000000000037941 */ /* 0x000fea0003800200 */
.L_x_22:
[----:B------:R-:W-:-:S05]  /*2650*/  IADD3 R9, P1, PT, R9, 0x1, RZ ;  /* 0x0000000109097810 */ /* 0x000fca0007f3e0ff */
[----:B------:R-:W-:Y:S01]  /*2660*/  IMAD.X R17, RZ, RZ, R17, P1 ;  /* 0x000000ffff117224 */ /* 0x000fe200008e0611 */
[----:B------:R-:W-:-:S04]  /*2670*/  ISETP.NE.U32.AND P1, PT, R9, UR31, PT ;  /* 0x0000001f09007c0c */ /* 0x000fc8000bf25070 */
[----:B------:R-:W-:-:S13]  /*2680*/  ISETP.NE.AND.EX P1, PT, R17, UR11, PT, P1 ;  /* 0x0000000b11007c0c */ /* 0x000fda000bf25310 */
[----:B------:R-:W-:Y:S05]  /*2690*/  @P1 BRA `(.L_x_29) ;  /* 0xfffffff400d41947 */ /* 0x000fea000383ffff */
[----:B------:R-:W-:Y:S05]  /*26a0*/  BRA `(.L_x_30) ;  /* 0x0000000800187947 */ /* 0x000fea0003800000 */
.L_x_21:
[----:B------:R-:W1:Y:S01]  /*26b0*/  LDCU.64 UR6, c[0x0][0x398] ;  /* 0x00007300ff0677ac */ /* 0x000e620008000a00 */
[----:B0-----:R-:W-:Y:S02]  /*26c0*/  IMAD.MOV.U32 R42, RZ, RZ, RZ ;  /* 0x000000ffff2a7224 */ /* 0x001fe400078e00ff */
[----:B------:R-:W-:Y:S01]  /*26d0*/  IMAD.MOV.U32 R39, RZ, RZ, RZ ;  /* 0x000000ffff277224 */ /* 0x000fe200078e00ff */
[----:B------:R-:W-:Y:S01]  /*26e0*/  UISETP.GE.U32.AND UP0, UPT, UR32, 0x4, UPT ;  /* 0x000000042000788c */ /* 0x000fe2000bf06070 */
[----:B-----5:R-:W-:Y:S02]  /*26f0*/  IMAD.MOV.U32 R10, RZ, RZ, R14 ;  /* 0x000000ffff0a7224 */ /* 0x020fe400078e000e */
[----:B------:R-:W-:Y:S01]  /*2700*/  IMAD.MOV.U32 R11, RZ, RZ, R15 ;  /* 0x000000ffff0b7224 */ /* 0x000fe200078e000f */
[----:B------:R-:W-:Y:S01]  /*2710*/  UISETP.GE.U32.AND.EX UP0, UPT, UR33, URZ, UPT, UP0 ;  /* 0x000000ff2100728c */ /* 0x000fe2000bf06100 */
[----:B-1----:R-:W-:-:S08]  /*2720*/  DMUL R16, RZ, UR6 ;  /* 0x00000006ff107c28 */ /* 0x002fd00008000000 */
[----:B------:R-:W-:Y:S05]  /*2730*/  BRA.U !UP0, `(.L_x_31) ;  /* 0x00000005081c7547 */ /* 0x000fea000b800000 */
[----:B------:R-:W-:Y:S01]  /*2740*/  IMAD.U32 R42, RZ, RZ, UR31 ;  /* 0x0000001fff2a7e24 */ /* 0x000fe2000f8e00ff */
[----:B------:R-:W-:Y:S01]  /*2750*/  MOV R11, R15 ;  /* 0x0000000f000b7202 */ /* 0x000fe20000000f00 */
[----:B------:R-:W-:Y:S02]  /*2760*/  IMAD.MOV.U32 R9, RZ, RZ, RZ ;  /* 0x000000ffff097224 */ /* 0x000fe400078e00ff */
[----:B------:R-:W-:Y:S01]  /*2770*/  IMAD.MOV.U32 R43, RZ, RZ, RZ ;  /* 0x000000ffff2b7224 */ /* 0x000fe200078e00ff */
[----:B------:R-:W-:Y:S01]  /*2780*/  LOP3.LUT R42, R42, 0xfffffffc, RZ, 0xc0, !PT ;  /* 0xfffffffc2a2a7812 */ /* 0x000fe200078ec0ff */
[----:B------:R-:W-:-:S07]  /*2790*/  IMAD.MOV.U32 R10, RZ, RZ, R14 ;  /* 0x000000ffff0a7224 */ /* 0x000fce00078e000e */
.L_x_44:
[----:B-1----:R-:W-:-:S05]  /*27a0*/  IADD3 R38, P1, PT, R9, R6, RZ ;  /* 0x0000000609267210 */ /* 0x002fca0007f3e0ff */
[----:B------:R-:W-:-:S05]  /*27b0*/  IMAD.X R39, R43, 0x1, R8, P1 ;  /* 0x000000012b277824 */ /* 0x000fca00008e0608 */
[----:B0-----:R-:W2:Y:S01]  /*27c0*/  LDG.E.U8 R40, desc[UR16][R38.64] ;  /* 0x0000001026287981 */ /* 0x001ea2000c1e1100 */
[----:B------:R-:W-:Y:S01]  /*27d0*/  BSSY.RECONVERGENT B3, `(.L_x_32) ;  /* 0x000000d000037945 */ /* 0x000fe20003800200 */
[----:B------:R-:W-:Y:S01]  /*27e0*/  IMAD R45, R9, 0x8, R4 ;  /* 0x00000008092d7824 */ /* 0x000fe200078e0204 */
[----:B--2---:R-:W-:-:S13]  /*27f0*/  ISETP.NE.AND P1, PT, R40, RZ, PT ;  /* 0x000000ff2800720c */ /* 0x004fda0003f25270 */
[----:B------:R-:W-:Y:S05]  /*2800*/  @!P1 BRA `(.L_x_33) ;  /* 0x0000000000189947 */ /* 0x000fea0003800000 */
[----:B------:R0:W-:Y:S01]  /*2810*/  STS.64 [R45], R16 ;  /* 0x000000102d007388 */ /* 0x0001e20000000a00 */
[----:B------:R-:W-:-:S14]  /*2820*/  DSETP.GT.AND P1, PT, R16, R10, PT ;  /* 0x0000000a1000722a */ /* 0x000fdc0003f24000 */
[----:B0-----:R-:W-:Y:S05]  /*2830*/  @!P1 BRA `(.L_x_34) ;  /* 0x0000000000189947 */ /* 0x001fea0003800000 */
[----:B------:R-:W-:Y:S02]  /*2840*/  IMAD.MOV.U32 R10, RZ, RZ, R16 ;  /* 0x000000ffff0a7224 */ /* 0x000fe400078e0010 */
[----:B------:R-:W-:Y:S01]  /*2850*/  IMAD.MOV.U32 R11, RZ, RZ, R17 ;  /* 0x000000ffff0b7224 */ /* 0x000fe200078e0011 */
[----:B------:R-:W-:Y:S06]  /*2860*/  BRA `(.L_x_34) ;  /* 0x00000000000c7947 */ /* 0x000fec0003800000 */
.L_x_33:
[----:B------:R-:W-:Y:S02]  /*2870*/  IMAD.MOV.U32 R40, RZ, RZ, 0x0 ;  /* 0x00000000ff287424 */ /* 0x000fe400078e00ff */
[----:B------:R-:W-:-:S05]  /*2880*/  IMAD.MOV.U32 R41, RZ, RZ, -0x100000 ;  /* 0xfff00000ff297424 */ /* 0x000fca00078e00ff */
[----:B------:R0:W-:Y:S02]  /*2890*/  STS.64 [R45], R40 ;  /* 0x000000282d007388 */ /* 0x0001e40000000a00 */
.L_x_34:
[----:B------:R-:W-:Y:S05]  /*28a0*/  BSYNC.RECONVERGENT B3 ;  /* 0x0000000000037941 */ /* 0x000fea0003800200 */
.L_x_32:
[----:B0-----:R-:W2:Y:S01]  /*28b0*/  LDG.E.U8 R40, desc[UR16][R38.64+0x1] ;  /* 0x0000011026287981 */ /* 0x001ea2000c1e1100 */
[----:B------:R-:W-:Y:S01]  /*28c0*/  BSSY.RECONVERGENT B3, `(.L_x_35) ;  /* 0x000000c000037945 */ /* 0x000fe20003800200 */
[----:B--2---:R-:W-:-:S13]  /*28d0*/  ISETP.NE.AND P1, PT, R40, RZ, PT ;  /* 0x000000ff2800720c */ /* 0x004fda0003f25270 */
[----:B------:R-:W-:Y:S05]  /*28e0*/  @!P1 BRA `(.L_x_36) ;  /* 0x0000000000189947 */ /* 0x000fea0003800000 */
[----:B------:R1:W-:Y:S01]  /*28f0*/  STS.64 [R45+0x8], R16 ;  /* 0x000008102d007388 */ /* 0x0003e20000000a00 */
[----:B------:R-:W-:-:S14]  /*2900*/  DSETP.GT.AND P1, PT, R16, R10, PT ;  /* 0x0000000a1000722a */ /* 0x000fdc0003f24000 */
[----:B-1----:R-:W-:Y:S05]  /*2910*/  @!P1 BRA `(.L_x_37) ;  /* 0x0000000000189947 */ /* 0x002fea0003800000 */
[----:B------:R-:W-:Y:S02]  /*2920*/  IMAD.MOV.U32 R10, RZ, RZ, R16 ;  /* 0x000000ffff0a7224 */ /* 0x000fe400078e0010 */
[----:B------:R-:W-:Y:S01]  /*2930*/  IMAD.MOV.U32 R11, RZ, RZ, R17 ;  /* 0x000000ffff0b7224 */ /* 0x000fe200078e0011 */
[----:B------:R-:W-:Y:S06]  /*2940*/  BRA `(.L_x_37) ;  /* 0x00000000000c7947 */ /* 0x000fec0003800000 */
.L_x_36:
[----:B------:R-:W-:Y:S01]  /*2950*/  IMAD.MOV.U32 R40, RZ, RZ, 0x0 ;  /* 0x00000000ff287424 */ /* 0x000fe200078e00ff */
[----:B------:R-:W-:-:S05]  /*2960*/  MOV R41, 0xfff00000 ;  /* 0xfff0000000297802 */ /* 0x000fca0000000f00 */
[----:B------:R0:W-:Y:S02]  /*2970*/  STS.64 [R45+0x8], R40 ;  /* 0x000008282d007388 */ /* 0x0001e40000000a00 */
.L_x_37:
[----:B------:R-:W-:Y:S05]  /*2980*/  BSYNC.RECONVERGENT B3 ;  /* 0x0000000000037941 */ /* 0x000fea0003800200 */
.L_x_35:
        /* <DEDUP_REMOVED lines=10> */
.L_x_39:
[----:B------:R-:W-:Y:S02]  /*2a30*/  IMAD.MOV.U32 R40, RZ, RZ, 0x0 ;  /* 0x00000000ff287424 */ /* 0x000fe400078e00ff */
[----:B------:R-:W-:-:S05]  /*2a40*/  IMAD.MOV.U32 R41, RZ, RZ, -0x100000 ;  /* 0xfff00000ff297424 */ /* 0x000fca00078e00ff */
[----:B------:R0:W-:Y:S02]  /*2a50*/  STS.64 [R45+0x10], R40 ;  /* 0x000010282d007388 */ /* 0x0001e40000000a00 */
.L_x_40:
[----:B------:R-:W-:Y:S05]  /*2a60*/  BSYNC.RECONVERGENT B3 ;  /* 0x0000000000037941 */ /* 0x000fea0003800200 */
.L_x_38:
[----:B------:R-:W2:Y:S01]  /*2a70*/  LDG.E.U8 R38, desc[UR16][R38.64+0x3] ;  /* 0x0000031026267981 */ /* 0x000ea2000c1e1100 */
[----:B------:R-:W-:Y:S01]  /*2a80*/  BSSY.RECONVERGENT B3, `(.L_x_41) ;  /* 0x000000c000037945 */ /* 0x000fe20003800200 */
[----:B--2---:R-:W-:-:S13]  /*2a90*/  ISETP.NE.AND P1, PT, R38, RZ, PT ;  /* 0x000000ff2600720c */ /* 0x004fda0003f25270 */
[----:B------:R-:W-:Y:S05]  /*2aa0*/  @!P1 BRA `(.L_x_42) ;  /* 0x0000000000189947 */ /* 0x000fea0003800000 */
[----:B------:R2:W-:Y:S01]  /*2ab0*/  STS.64 [R45+0x18], R16 ;  /* 0x000018102d007388 */ /* 0x0005e20000000a00 */
[----:B------:R-:W-:-:S14]  /*2ac0*/  DSETP.GT.AND P1, PT, R16, R10, PT ;  /* 0x0000000a1000722a */ /* 0x000fdc0003f24000 */
[----:B--2---:R-:W-:Y:S05]  /*2ad0*/  @!P1 BRA `(.L_x_43) ;  /* 0x0000000000189947 */ /* 0x004fea0003800000 */
[----:B------:R-:W-:Y:S02]  /*2ae0*/  IMAD.MOV.U32 R10, RZ, RZ, R16 ;  /* 0x000000ffff0a7224 */ /* 0x000fe400078e0010 */
[----:B------:R-:W-:Y:S01]  /*2af0*/  IMAD.MOV.U32 R11, RZ, RZ, R17 ;  /* 0x000000ffff0b7224 */ /* 0x000fe200078e0011 */
[----:B------:R-:W-:Y:S06]  /*2b00*/  BRA `(.L_x_43) ;  /* 0x00000000000c7947 */ /* 0x000fec0003800000 */
.L_x_42:
[----:B------:R-:W-:Y:S02]  /*2b10*/  IMAD.MOV.U32 R38, RZ, RZ, 0x0 ;  /* 0x00000000ff267424 */ /* 0x000fe400078e00ff */
[----:B------:R-:W-:-:S05]  /*2b20*/  IMAD.MOV.U32 R39, RZ, RZ, -0x100000 ;  /* 0xfff00000ff277424 */ /* 0x000fca00078e00ff */
[----:B------:R1:W-:Y:S02]  /*2b30*/  STS.64 [R45+0x18], R38 ;  /* 0x000018262d007388 */ /* 0x0003e40000000a00 */
.L_x_43:
[----:B------:R-:W-:Y:S05]  /*2b40*/  BSYNC.RECONVERGENT B3 ;  /* 0x0000000000037941 */ /* 0x000fea0003800200 */
.L_x_41:
[----:B------:R-:W-:-:S05]  /*2b50*/  IADD3 R9, P1, PT, R9, 0x4, RZ ;  /* 0x0000000409097810 */ /* 0x000fca0007f3e0ff */
[----:B------:R-:W-:Y:S01]  /*2b60*/  IMAD.X R43, RZ, RZ, R43, P1 ;  /* 0x000000ffff2b7224 */ /* 0x000fe200008e062b */
[----:B------:R-:W-:-:S04]  /*2b70*/  ISETP.NE.U32.AND P1, PT, R9, R42, PT ;  /* 0x0000002a0900720c */ /* 0x000fc80003f25070 */
[----:B------:R-:W-:-:S13]  /*2b80*/  ISETP.NE.AND.EX P1, PT, R43, UR11, PT, P1 ;  /* 0x0000000b2b007c0c */ /* 0x000fda000bf25310 */
[----:B------:R-:W-:Y:S05]  /*2b90*/  @P1 BRA `(.L_x_44) ;  /* 0xfffffffc00001947 */ /* 0x000fea000383ffff */
[----:B-1----:R-:W-:-:S07]  /*2ba0*/  MOV R39, UR11 ;  /* 0x0000000b00277c02 */ /* 0x002fce0008000f00 */
.L_x_31:
[----:B------:R-:W-:-:S05]  /*2bb0*/  IMAD.U32 R9, RZ, RZ, UR31 ;  /* 0x0000001fff097e24 */ /* 0x000fca000f8e00ff */
[----:B------:R-:W-:-:S04]  /*2bc0*/  LOP3.LUT R9, R9, 0x3, RZ, 0xc0, !PT ;  /* 0x0000000309097812 */ /* 0x000fc800078ec0ff */
[----:B------:R-:W-:-:S04]  /*2bd0*/  ISETP.NE.U32.AND P1, PT, R9, RZ, PT ;  /* 0x000000ff0900720c */ /* 0x000fc80003f25070 */
[----:B------:R-:W-:-:S13]  /*2be0*/  ISETP.NE.AND.EX P1, PT, RZ, RZ, PT, P1 ;  /* 0x000000ffff00720c */ /* 0x000fda0003f25310 */
[----:B------:R-:W-:Y:S05]  /*2bf0*/  @!P1 BRA `(.L_x_30) ;  /* 0x0000000000c49947 */ /* 0x000fea0003800000 */
[----:B------:R-:W-:-:S05]  /*2c00*/  IADD3 R38, P1, PT, R42, R6, RZ ;  /* 0x000000062a267210 */ /* 0x000fca0007f3e0ff */
        /* <DEDUP_REMOVED lines=8> */
[----:B-1----:R-:W-:Y:S05]  /*2c90*/  @!P1 BRA `(.L_x_47) ;  /* 0x0000000000189947 */ /* 0x002fea0003800000 */
[----:B------:R-:W-:Y:S02]  /*2ca0*/  IMAD.MOV.U32 R10, RZ, RZ, R16 ;  /* 0x000000ffff0a7224 */ /* 0x000fe400078e0010 */
[----:B------:R-:W-:Y:S01]  /*2cb0*/  IMAD.MOV.U32 R11, RZ, RZ, R17 ;  /* 0x000000ffff0b7224 */ /* 0x000fe200078e0011 */
[----:B------:R-:W-:Y:S06]  /*2cc0*/  BRA `(.L_x_47) ;  /* 0x00000000000c7947 */ /* 0x000fec0003800000 */
.L_x_46:
[----:B------:R-:W-:Y:S02]  /*2cd0*/  IMAD.MOV.U32 R40, RZ, RZ, 0x0 ;  /* 0x00000000ff287424 */ /* 0x000fe400078e00ff */
[----:B------:R-:W-:-:S05]  /*2ce0*/  IMAD.MOV.U32 R41, RZ, RZ, -0x100000 ;  /* 0xfff00000ff297424 */ /* 0x000fca00078e00ff */
[----:B------:R0:W-:Y:S02]  /*2cf0*/  STS.64 [R43], R40 ;  /* 0x000000282b007388 */ /* 0x0001e40000000a00 */
.L_x_47:
[----:B------:R-:W-:Y:S05]  /*2d00*/  BSYNC.RECONVERGENT B3 ;  /* 0x0000000000037941 */ /* 0x000fea0003800200 */
.L_x_45:
[----:B------:R-:W-:-:S04]  /*2d10*/  ISETP.NE.U32.AND P1, PT, R9, 0x1, PT ;  /* 0x000000010900780c */ /* 0x000fc80003f25070 */
[----:B------:R-:W-:-:S13]  /*2d20*/  ISETP.NE.AND.EX P1, PT, RZ, RZ, PT, P1 ;  /* 0x000000ffff00720c */ /* 0x000fda0003f25310 */
[----:B------:R-:W-:Y:S05]  /*2d30*/  @!P1 BRA `(.L_x_30) ;  /* 0x0000000000749947 */ /* 0x000fea0003800000 */
        /* <DEDUP_REMOVED lines=10> */
.L_x_49:
[----:B------:R-:W-:Y:S01]  /*2de0*/  MOV R40, 0x0 ;  /* 0x0000000000287802 */ /* 0x000fe20000000f00 */
[----:B------:R-:W-:-:S05]  /*2df0*/  IMAD.MOV.U32 R41, RZ, RZ, -0x100000 ;  /* 0xfff00000ff297424 */ /* 0x000fca00078e00ff */
[----:B------:R0:W-:Y:S02]  /*2e00*/  STS.64 [R43+0x8], R40 ;  /* 0x000008282b007388 */ /* 0x0001e40000000a00 */
.L_x_50:
[----:B------:R-:W-:Y:S05]  /*2e10*/  BSYNC.RECONVERGENT B3 ;  /* 0x0000000000037941 */ /* 0x000fea0003800200 */
.L_x_48:
[----:B------:R-:W-:-:S04]  /*2e20*/  ISETP.NE.U32.AND P1, PT, R9, 0x2, PT ;  /* 0x000000020900780c */ /* 0x000fc80003f25070 */
[----:B------:R-:W-:-:S13]  /*2e30*/  ISETP.NE.AND.EX P1, PT, RZ, RZ, PT, P1 ;  /* 0x000000ffff00720c */ /* 0x000fda0003f25310 */
[----:B------:R-:W-:Y:S05]  /*2e40*/  @!P1 BRA `(.L_x_30) ;  /* 0x0000000000309947 */ /* 0x000fea0003800000 */
[----:B------:R-:W2:Y:S02]  /*2e50*/  LDG.E.U8 R38, desc[UR16][R38.64+0x2] ;  /* 0x0000021026267981 */ /* 0x000ea4000c1e1100 */
        /* <DEDUP_REMOVED lines=8> */
.L_x_51:
[----:B------:R-:W-:Y:S02]  /*2ee0*/  IMAD.MOV.U32 R16, RZ, RZ, 0x0 ;  /* 0x00000000ff107424 */ /* 0x000fe400078e00ff */
[----:B------:R-:W-:-:S05]  /*2ef0*/  IMAD.MOV.U32 R17, RZ, RZ, -0x100000 ;  /* 0xfff00000ff117424 */ /* 0x000fca00078e00ff */
[----:B------:R1:W-:Y:S02]  /*2f00*/  STS.64 [R43+0x10], R16 ;  /* 0x000010102b007388 */ /* 0x0003e40000000a00 */
.L_x_30:
[----:B------:R-:W-:Y:S05]  /*2f10*/  BSYNC.RECONVERGENT B0 ;  /* 0x0000000000007941 */ /* 0x000fea0003800200 */
.L_x_20:
[----:B------:R-:W2:Y:S01]  /*2f20*/  LDCU.64 UR6, c[0x0][0x390] ;  /* 0x00007200ff0677ac */ /* 0x000ea20008000a00 */
[----:B------:R-:W-:Y:S01]  /*2f30*/  IMAD.MOV.U32 R9, RZ, RZ, RZ ;  /* 0x000000ffff097224 */ /* 0x000fe200078e00ff */
[----:B------:R-:W-:Y:S01]  /*2f40*/  CS2R R46, SRZ ;  /* 0x00000000002e7805 */ /* 0x000fe2000001ff00 */
[----:B-1----:R-:W-:Y:S01]  /*2f50*/  IMAD.MOV.U32 R17, RZ, RZ, RZ ;  /* 0x000000ffff117224 */ /* 0x002fe200078e00ff */
[----:B--2---:R-:W-:-:S04]  /*2f60*/  UISETP.GE.U32.AND UP0, UPT, UR6, 0x2, UPT ;  /* 0x000000020600788c */ /* 0x004fc8000bf06070 */
[----:B------:R-:W-:-:S09]  /*2f70*/  UISETP.GE.U32.AND.EX UP0, UPT, UR7, URZ, UPT, UP0 ;  /* 0x000000ff0700728c */ /* 0x000fd2000bf06100 */
[----:B------:R-:W-:Y:S05]  /*2f80*/  BRA.U !UP0, `(.L_x_52) ;  /* 0x00000009086c7547 */ /* 0x000fea000b800000 */
[----:B------:R-:W-:Y:S01]  /*2f90*/  IMAD.MOV.U32 R9, RZ, RZ, RZ ;  /* 0x000000ffff097224 */ /* 0x000fe200078e00ff */
[----:B------:R-:W-:Y:S01]  /*2fa0*/  CS2R R46, SRZ ;  /* 0x00000000002e7805 */ /* 0x000fe2000001ff00 */
[----:B------:R-:W-:-:S07]  /*2fb0*/  IMAD.MOV.U32 R49, RZ, RZ, RZ ;  /* 0x000000ffff317224 */ /* 0x000fce00078e00ff */
.L_x_63:
[----:B------:R-:W-:-:S04]  /*2fc0*/  IADD3 R16, P1, PT, R9, R6, RZ ;  /* 0x0000000609107210 */ /* 0x000fc80007f3e0ff */
[----:B------:R-:W-:-:S05]  /*2fd0*/  IADD3.X R17, PT, PT, R49, R8, RZ, P1, !PT ;  /* 0x0000000831117210 */ /* 0x000fca0000ffe4ff */
[----:B--2---:R-:W2:Y:S01]  /*2fe0*/  LDG.E.U8 R38, desc[UR16][R16.64] ;  /* 0x0000001010267981 */ /* 0x004ea2000c1e1100 */
[----:B------:R-:W-:Y:S01]  /*2ff0*/  BSSY.RECONVERGENT B0, `(.L_x_53) ;  /* 0x0000045000007945 */ /* 0x000fe20003800200 */
[----:B01-3--:R-:W-:Y:S01]  /*3000*/  IMAD R51, R9, 0x8, R4 ;  /* 0x0000000809337824 */ /* 0x00bfe200078e0204 */
[----:B--2---:R-:W-:-:S13]  /*3010*/  ISETP.NE.AND P1, PT, R38, RZ, PT ;  /* 0x000000ff2600720c */ /* 0x004fda0003f25270 */
[----:B------:R-:W-:Y:S05]  /*3020*/  @!P1 BRA `(.L_x_54) ;  /* 0x0000000400009947 */ /* 0x000fea0003800000 */
[----:B------:R-:W1:Y:S01]  /*3030*/  LDS.64 R38, [R51] ;  /* 0x0000000033267984 */ /* 0x000e620000000a00 */
[----:B0-----:R-:W-:Y:S01]  /*3040*/  IMAD.MOV.U32 R40, RZ, RZ, 0x652b82fe ;  /* 0x652b82feff287424 */ /* 0x001fe200078e00ff */
[----:B------:R-:W-:Y:S01]  /*3050*/  UMOV UR6, 0xfefa39ef ;  /* 0xfefa39ef00067882 */ /* 0x000fe20000000000 */
[----:B------:R-:W-:Y:S01]  /*3060*/  IMAD.MOV.U32 R41, RZ, RZ, 0x3ff71547 ;  /* 0x3ff71547ff297424 */ /* 0x000fe200078e00ff */
[----:B------:R-:W-:Y:S01]  /*3070*/  UMOV UR7, 0x3fe62e42 ;  /* 0x3fe62e4200077882 */ /* 0x000fe20000000000 */
[----:B------:R-:W-:Y:S01]  /*3080*/  BSSY.RECONVERGENT B3, `(.L_x_55) ;  /* 0x0000037000037945 */ /* 0x000fe20003800200 */
[----:B-1----:R-:W-:-:S08]  /*3090*/  DADD R38, R38, -R10 ;  /* 0x0000000026267229 */ /* 0x002fd0000000080a */
[----:B------:R-:W-:Y:S02]  /*30a0*/  DFMA R40, R38, R40, 6.75539944105574400000e+15 ;  /* 0x433800002628742b */ /* 0x000fe40000000028 */
[----:B------:R-:W-:-:S06]  /*30b0*/  FSETP.GEU.AND P1, PT, |R39|, 4.1917929649353027344, PT ;  /* 0x4086232b2700780b */ /* 0x000fcc0003f2e200 */
[----:B------:R-:W-:-:S08]  /*30c0*/  DADD R42, R40, -6.75539944105574400000e+15 ;  /* 0xc3380000282a7429 */ /* 0x000fd00000000000 */
[----:B------:R-:W-:Y:S01]  /*30d0*/  DFMA R44, R42, -UR6, R38 ;  /* 0x800000062a2c7c2b */ /* 0x000fe20008000026 */
[----:B------:R-:W-:Y:S01]  /*30e0*/  UMOV UR6, 0x3b39803f ;  /* 0x3b39803f00067882 */ /* 0x000fe20000000000 */
[----:B------:R-:W-:-:S06]  /*30f0*/  UMOV UR7, 0x3c7abc9e ;  /* 0x3c7abc9e00077882 */ /* 0x000fcc0000000000 */
[----:B------:R-:W-:Y:S01]  /*3100*/  DFMA R44, R42, -UR6, R44 ;  /* 0x800000062a2c7c2b */ /* 0x000fe2000800002c */
[----:B------:R-:W-:Y:S01]  /*3110*/  UMOV UR6, 0x69ce2bdf ;  /* 0x69ce2bdf00067882 */ /* 0x000fe20000000000 */
[----:B------:R-:W-:Y:S01]  /*3120*/  IMAD.MOV.U32 R42, RZ, RZ, -0x35dec16 ;  /* 0xfca213eaff2a7424 */ /* 0x000fe200078e00ff */
[----:B------:R-:W-:Y:S01]  /*3130*/  UMOV UR7, 0x3e5ade15 ;  /* 0x3e5ade1500077882 */ /* 0x000fe20000000000 */
[----:B------:R-:W-:-:S06]  /*3140*/  IMAD.MOV.U32 R43, RZ, RZ, 0x3e928af3 ;  /* 0x3e928af3ff2b7424 */ /* 0x000fcc00078e00ff */
[----:B------:R-:W-:Y:S01]  /*3150*/  DFMA R42, R44, UR6, R42 ;  /* 0x000000062c2a7c2b */ /* 0x000fe2000800002a */
[----:B------:R-:W-:Y:S01]  /*3160*/  UMOV UR6, 0x62401315 ;  /* 0x6240131500067882 */ /* 0x000fe20000000000 */
[----:B------:R-:W-:-:S06]  /*3170*/  UMOV UR7, 0x3ec71dee ;  /* 0x3ec71dee00077882 */ /* 0x000fcc0000000000 */
[----:B------:R-:W-:Y:S01]  /*3180*/  DFMA R42, R44, R42, UR6 ;  /* 0x000000062c2a7e2b */ /* 0x000fe2000800002a */
        /* <DEDUP_REMOVED lines=20> */
[----:B------:R-:W-:-:S08]  /*32d0*/  DFMA R42, R44, R42, UR6 ;  /* 0x000000062c2a7e2b */ /* 0x000fd0000800002a */
[----:B------:R-:W-:-:S08]  /*32e0*/  DFMA R42, R44, R42, 1 ;  /* 0x3ff000002c2a742b */ /* 0x000fd0000000002a */
[----:B------:R-:W-:-:S10]  /*32f0*/  DFMA R42, R44, R42, 1 ;  /* 0x3ff000002c2a742b */ /* 0x000fd4000000002a */
[----:B------:R-:W-:Y:S02]  /*3300*/  IMAD R45, R40, 0x100000, R43 ;  /* 0x00100000282d7824 */ /* 0x000fe400078e022b */
[----:B------:R-:W-:Y:S01]  /*3310*/  IMAD.MOV.U32 R44, RZ, RZ, R42 ;  /* 0x000000ffff2c7224 */ /* 0x000fe200078e002a */
[----:B------:R-:W-:Y:S06]  /*3320*/  @!P1 BRA `(.L_x_56) ;  /* 0x0000000000309947 */ /* 0x000fec0003800000 */
[----:B------:R-:W-:Y:S01]  /*3330*/  FSETP.GEU.AND P2, PT, |R39|, 4.2275390625, PT ;  /* 0x408748002700780b */ /* 0x000fe20003f4e200 */
[C---:B------:R-:W-:Y:S02]  /*3340*/  DSETP.GEU.AND P1, PT, R38.reuse, RZ, PT ;  /* 0x000000ff2600722a */ /* 0x040fe40003f2e000 */
[----:B------:R-:W-:-:S10]  /*3350*/  DADD R38, R38, +INF ;  /* 0x7ff0000026267429 */ /* 0x000fd40000000000 */
[----:B------:R-:W-:Y:S02]  /*3360*/  @!P2 LEA.HI R41, R40, R40, RZ, 0x1 ;  /* 0x000000282829a211 */ /* 0x000fe400078f08ff */
[----:B------:R-:W-:Y:S02]  /*3370*/  FSEL R44, R38, RZ, P1 ;  /* 0x000000ff262c7208 */ /* 0x000fe40000800000 */
[----:B------:R-:W-:Y:S02]  /*3380*/  @!P2 SHF.R.S32.HI R41, RZ, 0x1, R41 ;  /* 0x00000001ff29a819 */ /* 0x000fe40000011429 */
[----:B------:R-:W-:Y:S02]  /*3390*/  FSEL R45, R39, RZ, P1 ;  /* 0x000000ff272d7208 */ /* 0x000fe40000800000 */
[----:B------:R-:W-:Y:S01]  /*33a0*/  @!P2 MOV R38, RZ ;  /* 0x000000ff0026a202 */ /* 0x000fe20000000f00 */
[----:B------:R-:W-:Y:S02]  /*33b0*/  @!P2 IMAD.IADD R40, R40, 0x1, -R41 ;  /* 0x000000012828a824 */ /* 0x000fe400078e0a29 */
[----:B------:R-:W-:-:S03]  /*33c0*/  @!P2 IMAD R43, R41, 0x100000, R43 ;  /* 0x00100000292ba824 */ /* 0x000fc600078e022b */
[----:B------:R-:W-:-:S06]  /*33d0*/  @!P2 LEA R39, R40, 0x3ff00000, 0x14 ;  /* 0x3ff000002827a811 */ /* 0x000fcc00078ea0ff */
[----:B------:R-:W-:-:S11]  /*33e0*/  @!P2 DMUL R44, R42, R38 ;  /* 0x000000262a2ca228 */ /* 0x000fd60000000000 */
.L_x_56:
[----:B------:R-:W-:Y:S05]  /*33f0*/  BSYNC.RECONVERGENT B3 ;  /* 0x0000000000037941 */ /* 0x000fea0003800200 */
.L_x_55:
[----:B------:R2:W-:Y:S01]  /*3400*/  STS.64 [R51], R44 ;  /* 0x0000002c33007388 */ /* 0x0005e20000000a00 */
[----:B------:R-:W-:Y:S01]  /*3410*/  DADD R46, R46, R44 ;  /* 0x000000002e2e7229 */ /* 0x000fe2000000002c */
[----:B------:R-:W-:Y:S10]  /*3420*/  BRA `(.L_x_57) ;  /* 0x0000000000047947 */ /* 0x000ff40003800000 */
.L_x_54:
[----:B------:R1:W-:Y:S02]  /*3430*/  STS.64 [R51], RZ ;  /* 0x000000ff33007388 */ /* 0x0003e40000000a00 */
.L_x_57:
[----:B------:R-:W-:Y:S05]  /*3440*/  BSYNC.RECONVERGENT B0 ;  /* 0x0000000000007941 */ /* 0x000fea0003800200 */
.L_x_53:
[----:B------:R-:W3:Y:S01]  /*3450*/  LDG.E.U8 R16, desc[UR16][R16.64+0x1] ;  /* 0x0000011010107981 */ /* 0x000ee2000c1e1100 */
[----:B------:R-:W-:Y:S01]  /*3460*/  BSSY.RECONVERGENT B0, `(.L_x_58) ;  /* 0x0000045000007945 */ /* 0x000fe20003800200 */
[----:B---3--:R-:W-:-:S13]  /*3470*/  ISETP.NE.AND P1, PT, R16, RZ, PT ;  /* 0x000000ff1000720c */ /* 0x008fda0003f25270 */
[----:B------:R-:W-:Y:S05]  /*3480*/  @!P1 BRA `(.L_x_59) ;  /* 0x0000000400049947 */ /* 0x000fea0003800000 */
[----:B0-----:R-:W0:Y:S01]  /*3490*/  LDS.64 R40, [R51+0x8] ;  /* 0x0000080033287984 */ /* 0x001e220000000a00 */
[----:B------:R-:W-:Y:S01]  /*34a0*/  IMAD.MOV.U32 R38, RZ, RZ, 0x652b82fe ;  /* 0x652b82feff267424 */ /* 0x000fe200078e00ff */
[----:B------:R-:W-:Y:S01]  /*34b0*/  UMOV UR6, 0xfefa39ef ;  /* 0xfefa39ef00067882 */ /* 0x000fe20000000000 */
[----:B------:R-:W-:Y:S01]  /*34c0*/  IMAD.MOV.U32 R39, RZ, RZ, 0x3ff71547 ;  /* 0x3ff71547ff277424 */ /* 0x000fe200078e00ff */
[----:B------:R-:W-:Y:S01]  /*34d0*/  UMOV UR7, 0x3fe62e42 ;  /* 0x3fe62e4200077882 */ /* 0x000fe20000000000 */
[----:B------:R-:W-:Y:S01]  /*34e0*/  BSSY.RECONVERGENT B3, `(.L_x_60) ;  /* 0x0000038000037945 */ /* 0x000fe20003800200 */
[----:B0-----:R-:W-:-:S08]  /*34f0*/  DADD R40, R40, -R10 ;  /* 0x0000000028287229 */ /* 0x001fd0000000080a */
        /* <DEDUP_REMOVED lines=47> */
[----:B------:R-:W-:-:S03]  /*37f0*/  FSEL R43, R41, RZ, P1 ;  /* 0x000000ff292b7208 */ /* 0x000fc60000800000 */
[----:B------:R-:W-:Y:S02]  /*3800*/  @!P2 IMAD.IADD R38, R38, 0x1, -R39 ;  /* 0x000000012626a824 */ /* 0x000fe400078e0a27 */
[----:B------:R-:W-:-:S03]  /*3810*/  @!P2 IMAD R39, R39, 0x100000, R17 ;  /* 0x001000002727a824 */ /* 0x000fc600078e0211 */
[----:B------:R-:W-:Y:S01]  /*3820*/  @!P2 LEA R17, R38, 0x3ff00000, 0x14 ;  /* 0x3ff000002611a811 */ /* 0x000fe200078ea0ff */
[----:B------:R-:W-:Y:S01]  /*3830*/  @!P2 IMAD.MOV.U32 R38, RZ, RZ, R16 ;  /* 0x000000ffff26a224 */ /* 0x000fe200078e0010 */
[----:B------:R-:W-:-:S06]  /*3840*/  @!P2 MOV R16, RZ ;  /* 0x000000ff0010a202 */ /* 0x000fcc0000000f00 */
[----:B------:R-:W-:-:S11]  /*3850*/  @!P2 DMUL R42, R38, R16 ;  /* 0x00000010262aa228 */ /* 0x000fd60000000000 */
.L_x_61:
[----:B------:R-:W-:Y:S05]  /*3860*/  BSYNC.RECONVERGENT B3 ;  /* 0x0000000000037941 */ /* 0x000fea0003800200 */
.L_x_60:
[----:B------:R0:W-:Y:S01]  /*3870*/  STS.64 [R51+0x8], R42 ;  /* 0x0000082a33007388 */ /* 0x0001e20000000a00 */
[----:B------:R-:W-:Y:S01]  /*3880*/  DADD R46, R46, R42 ;  /* 0x000000002e2e7229 */ /* 0x000fe2000000002a */
[----:B------:R-:W-:Y:S10]  /*3890*/  BRA `(.L_x_62) ;  /* 0x0000000000047947 */ /* 0x000ff40003800000 */
.L_x_59:
[----:B------:R3:W-:Y:S02]  /*38a0*/  STS.64 [R51+0x8], RZ ;  /* 0x000008ff33007388 */ /* 0x0007e40000000a00 */
.L_x_62:
[----:B------:R-:W-:Y:S05]  /*38b0*/  BSYNC.RECONVERGENT B0 ;  /* 0x0000000000007941 */ /* 0x000fea0003800200 */
.L_x_58:
[----:B------:R-:W-:Y:S01]  /*38c0*/  ULOP3.LUT UR6, UR31, 0xfffffffe, URZ, 0xc0, !UPT ;  /* 0xfffffffe1f067892 */ /* 0x000fe2000f8ec0ff */
[----:B------:R-:W-:-:S05]  /*38d0*/  IADD3 R9, P1, PT, R9, 0x2, RZ ;  /* 0x0000000209097810 */ /* 0x000fca0007f3e0ff */
[----:B------:R-:W-:Y:S01]  /*38e0*/  IMAD.X R49, RZ, RZ, R49, P1 ;  /* 0x000000ffff317224 */ /* 0x000fe200008e0631 */
[----:B------:R-:W-:-:S04]  /*38f0*/  ISETP.NE.U32.AND P1, PT, R9, UR6, PT ;  /* 0x0000000609007c0c */ /* 0x000fc8000bf25070 */
[----:B------:R-:W-:-:S13]  /*3900*/  ISETP.NE.AND.EX P1, PT, R49, UR11, PT, P1 ;  /* 0x0000000b31007c0c */ /* 0x000fda000bf25310 */
[----:B------:R-:W-:Y:S05]  /*3910*/  @P1 BRA `(.L_x_63) ;  /* 0xfffffff400a81947 */ /* 0x000fea000383ffff */
[----:B------:R-:W-:Y:S02]  /*3920*/  IMAD.U32 R9, RZ, RZ, UR6 ;  /* 0x00000006ff097e24 */ /* 0x000fe4000f8e00ff */
[----:B------:R-:W-:-:S07]  /*3930*/  IMAD.U32 R17, RZ, RZ, UR11 ;  /* 0x0000000bff117e24 */ /* 0x000fce000f8e00ff */
.L_x_52:
[----:B------:R-:W-:-:S04]  /*3940*/  ULOP3.LUT UR6, UR31, 0x1, URZ, 0xc0, !UPT ;  /* 0x000000011f067892 */ /* 0x000fc8000f8ec0ff */
[----:B------:R-:W-:-:S04]  /*3950*/  UISETP.NE.U32.AND UP0, UPT, UR6, 0x1, UPT ;  /* 0x000000010600788c */ /* 0x000fc8000bf05070 */
[----:B------:R-:W-:-:S09]  /*3960*/  UISETP.NE.U32.AND.EX UP0, UPT, URZ, URZ, UPT, UP0 ;  /* 0x000000ffff00728c */ /* 0x000fd2000bf05100 */
[----:B------:R-:W-:Y:S05]  /*3970*/  BRA.U UP0, `(.L_x_64) ;  /* 0x0000000500287547 */ /* 0x000fea000b800000 */
[----:B------:R-:W-:-:S05]  /*3980*/  IADD3 R16, P1, PT, R9, R6, RZ ;  /* 0x0000000609107210 */ /* 0x000fca0007f3e0ff */
[----:B------:R-:W-:-:S05]  /*3990*/  IMAD.X R17, R17, 0x1, R8, P1 ;  /* 0x0000000111117824 */ /* 0x000fca00008e0608 */
[----:B------:R-:W4:Y:S01]  /*39a0*/  LDG.E.U8 R16, desc[UR16][R16.64] ;  /* 0x0000001010107981 */ /* 0x000f22000c1e1100 */
[----:B------:R-:W-:Y:S01]  /*39b0*/  BSSY.RECONVERGENT B0, `(.L_x_64) ;  /* 0x0000046000007945 */ /* 0x000fe20003800200 */
[----:B----4-:R-:W-:-:S13]  /*39c0*/  ISETP.NE.AND P1, PT, R16, RZ, PT ;  /* 0x000000ff1000720c */ /* 0x010fda0003f25270 */
[----:B------:R-:W-:Y:S05]  /*39d0*/  @!P1 BRA `(.L_x_65) ;  /* 0x0000000400049947 */ /* 0x000fea0003800000 */
[----:B------:R-:W-:Y:S01]  /*39e0*/  IMAD R9, R9, 0x8, R4 ;  /* 0x0000000809097824 */ /* 0x000fe200078e0204 */
[----:B------:R-:W-:Y:S01]  /*39f0*/  UMOV UR6, 0xfefa39ef ;  /* 0xfefa39ef00067882 */ /* 0x000fe20000000000 */
[----:B------:R-:W-:Y:S01]  /*3a00*/  IMAD.MOV.U32 R38, RZ, RZ, 0x652b82fe ;  /* 0x652b82feff267424 */ /* 0x000fe200078e00ff */
[----:B------:R-:W-:Y:S01]  /*3a10*/  UMOV UR7, 0x3fe62e42 ;  /* 0x3fe62e4200077882 */ /* 0x000fe20000000000 */
[----:B------:R-:W-:Y:S01]  /*3a20*/  IMAD.MOV.U32 R39, RZ, RZ, 0x3ff71547 ;  /* 0x3ff71547ff277424 */ /* 0x000fe200078e00ff */
[----:B------:R-:W4:Y:S01]  /*3a30*/  LDS.64 R16, [R9] ;  /* 0x0000000009107984 */ /* 0x000f220000000a00 */
[----:B------:R-:W-:Y:S01]  /*3a40*/  BSSY.RECONVERGENT B3, `(.L_x_66) ;  /* 0x0000037000037945 */ /* 0x000fe20003800200 */
[----:B----4-:R-:W-:-:S08]  /*3a50*/  DADD R16, R16, -R10 ;  /* 0x0000000010107229 */ /* 0x010fd0000000080a */
[----:B------:R-:W-:Y:S02]  /*3a60*/  DFMA R38, R16, R38, 6.75539944105574400000e+15 ;  /* 0x433800001026742b */ /* 0x000fe40000000026 */
[----:B------:R-:W-:-:S06]  /*3a70*/  FSETP.GEU.AND P1, PT, |R17|, 4.1917929649353027344, PT ;  /* 0x4086232b1100780b */ /* 0x000fcc0003f2e200 */
[----:B0-----:R-:W-:-:S08]  /*3a80*/  DADD R42, R38, -6.75539944105574400000e+15 ;  /* 0xc3380000262a7429 */ /* 0x001fd00000000000 */
        /* <DEDUP_REMOVED lines=35> */
[----:B------:R-:W-:Y:S01]  /*3cc0*/  LEA R43, R38, R41, 0x14 ;  /* 0x00000029262b7211 */ /* 0x000fe200078ea0ff */
[----:B------:R-:W-:Y:S01]  /*3cd0*/  IMAD.MOV.U32 R42, RZ, RZ, R40 ;  /* 0x000000ffff2a7224 */ /* 0x000fe200078e0028 */
[----:B------:R-:W-:Y:S06]  /*3ce0*/  @!P1 BRA `(.L_x_67) ;  /* 0x0000000000309947 */ /* 0x000fec0003800000 */
[----:B------:R-:W-:Y:S01]  /*3cf0*/  FSETP.GEU.AND P2, PT, |R17|, 4.2275390625, PT ;  /* 0x408748001100780b */ /* 0x000fe20003f4e200 */
[C---:B------:R-:W-:Y:S02]  /*3d00*/  DADD R42, R16.reuse, +INF ;  /* 0x7ff00000102a7429 */ /* 0x040fe40000000000 */
[----:B------:R-:W-:-:S08]  /*3d10*/  DSETP.GEU.AND P1, PT, R16, RZ, PT ;  /* 0x000000ff1000722a */ /* 0x000fd00003f2e000 */
[----:B------:R-:W-:Y:S02]  /*3d20*/  FSEL R42, R42, RZ, P1 ;  /* 0x000000ff2a2a7208 */ /* 0x000fe40000800000 */
[----:B------:R-:W-:Y:S02]  /*3d30*/  @!P2 LEA.HI R39, R38, R38, RZ, 0x1 ;  /* 0x000000262627a211 */ /* 0x000fe400078f08ff */
[----:B------:R-:W-:Y:S02]  /*3d40*/  FSEL R43, R43, RZ, P1 ;  /* 0x000000ff2b2b7208 */ /* 0x000fe40000800000 */
[----:B------:R-:W-:-:S05]  /*3d50*/  @!P2 SHF.R.S32.HI R39, RZ, 0x1, R39 ;  /* 0x00000001ff27a819 */ /* 0x000fca0000011427 */
[----:B------:R-:W-:Y:S02]  /*3d60*/  @!P2 IMAD.IADD R16, R38, 0x1, -R39 ;  /* 0x000000012610a824 */ /* 0x000fe400078e0a27 */
[----:B------:R-:W-:-:S03]  /*3d70*/  @!P2 IMAD R41, R39, 0x100000, R41 ;  /* 0x001000002729a824 */ /* 0x000fc600078e0229 */
[----:B------:R-:W-:Y:S01]  /*3d80*/  @!P2 LEA R17, R16, 0x3ff00000, 0x14 ;  /* 0x3ff000001011a811 */ /* 0x000fe200078ea0ff */
[----:B------:R-:W-:-:S06]  /*3d90*/  @!P2 IMAD.MOV.U32 R16, RZ, RZ, RZ ;  /* 0x000000ffff10a224 */ /* 0x000fcc00078e00ff */
[----:B------:R-:W-:-:S11]  /*3da0*/  @!P2 DMUL R42, R40, R16 ;  /* 0x00000010282aa228 */ /* 0x000fd60000000000 */
.L_x_67:
[----:B------:R-:W-:Y:S05]  /*3db0*/  BSYNC.RECONVERGENT B3 ;  /* 0x0000000000037941 */ /* 0x000fea0003800200 */
.L_x_66:
[----:B------:R0:W-:Y:S01]  /*3dc0*/  STS.64 [R9], R42 ;  /* 0x0000002a09007388 */ /* 0x0001e20000000a00 */
[----:B------:R-:W-:Y:S01]  /*3dd0*/  DADD R46, R42, R46 ;  /* 0x000000002a2e7229 */ /* 0x000fe2000000002e */
[----:B------:R-:W-:Y:S10]  /*3de0*/  BRA `(.L_x_68) ;  /* 0x0000000000087947 */ /* 0x000ff40003800000 */
.L_x_65:
[----:B------:R-:W-:-:S05]  /*3df0*/  IMAD R9, R9, 0x8, R4 ;  /* 0x0000000809097824 */ /* 0x000fca00078e0204 */
[----:B------:R4:W-:Y:S02]  /*3e00*/  STS.64 [R9], RZ ;  /* 0x000000ff09007388 */ /* 0x0009e40000000a00 */
.L_x_68:
[----:B------:R-:W-:Y:S05]  /*3e10*/  BSYNC.RECONVERGENT B0 ;  /* 0x0000000000007941 */ /* 0x000fea0003800200 */
.L_x_64:
[----:B------:R-:W-:Y:S01]  /*3e20*/  DADD R14, R14, -R10 ;  /* 0x000000000e0e7229 */ /* 0x000fe2000000080a */
[----:B------:R-:W-:Y:S01]  /*3e30*/  IMAD.MOV.U32 R16, RZ, RZ, 0x652b82fe ;  /* 0x652b82feff107424 */ /* 0x000fe200078e00ff */
[----:B------:R-:W-:Y:S01]  /*3e40*/  UMOV UR6, 0xfefa39ef ;  /* 0xfefa39ef00067882 */ /* 0x000fe20000000000 */
[----:B------:R-:W-:Y:S01]  /*3e50*/  IMAD.MOV.U32 R17, RZ, RZ, 0x3ff71547 ;  /* 0x3ff71547ff117424 */ /* 0x000fe200078e00ff */
[----:B------:R-:W-:Y:S01]  /*3e60*/  UMOV UR7, 0x3fe62e42 ;  /* 0x3fe62e4200077882 */ /* 0x000fe20000000000 */
[----:B------:R-:W-:Y:S04]  /*3e70*/  BSSY.RECONVERGENT B0, `(.L_x_69) ;  /* 0x0000036000007945 */ /* 0x000fe80003800200 */
[----:B------:R-:W-:Y:S01]  /*3e80*/  DFMA R16, R14, R16, 6.75539944105574400000e+15 ;  /* 0x433800000e10742b */ /* 0x000fe20000000010 */
[----:B------:R-:W-:-:S07]  /*3e90*/  FSETP.GEU.AND P1, PT, |R15|, 4.1917929649353027344, PT ;  /* 0x4086232b0f00780b */ /* 0x000fce0003f2e200 */
[----:B------:R-:W-:-:S08]  /*3ea0*/  DADD R38, R16, -6.75539944105574400000e+15 ;  /* 0xc338000010267429 */ /* 0x000fd00000000000 */
[----:B0-----:R-:W-:Y:S01]  /*3eb0*/  DFMA R40, R38, -UR6, R14 ;  /* 0x8000000626287c2b */ /* 0x001fe2000800000e */
[----:B------:R-:W-:Y:S01]  /*3ec0*/  UMOV UR6, 0x3b39803f ;  /* 0x3b39803f00067882 */ /* 0x000fe20000000000 */
[----:B------:R-:W-:-:S06]  /*3ed0*/  UMOV UR7, 0x3c7abc9e ;  /* 0x3c7abc9e00077882 */ /* 0x000fcc0000000000 */
[----:B------:R-:W-:Y:S01]  /*3ee0*/  DFMA R38, R38, -UR6, R40 ;  /* 0x8000000626267c2b */ /* 0x000fe20008000028 */
[----:B------:R-:W-:Y:S01]  /*3ef0*/  UMOV UR6, 0x69ce2bdf ;  /* 0x69ce2bdf00067882 */ /* 0x000fe20000000000 */
[----:B------:R-:W-:Y:S01]  /*3f00*/  IMAD.MOV.U32 R40, RZ, RZ, -0x35dec16 ;  /* 0xfca213eaff287424 */ /* 0x000fe200078e00ff */
[----:B------:R-:W-:Y:S01]  /*3f10*/  MOV R41, 0x3e928af3 ;  /* 0x3e928af300297802 */ /* 0x000fe20000000f00 */
[----:B------:R-:W-:-:S05]  /*3f20*/  UMOV UR7, 0x3e5ade15 ;  /* 0x3e5ade1500077882 */ /* 0x000fca0000000000 */
        /* <DEDUP_REMOVED lines=31> */
[C---:B------:R-:W-:Y:S02]  /*4120*/  DADD R38, R14.reuse, +INF ;  /* 0x7ff000000e267429 */ /* 0x040fe40000000000 */
[----:B------:R-:W-:-:S08]  /*4130*/  DSETP.GEU.AND P1, PT, R14, RZ, PT ;  /* 0x000000ff0e00722a */ /* 0x000fd00003f2e000 */
[----:B------:R-:W-:Y:S02]  /*4140*/  FSEL R38, R38, RZ, P1 ;  /* 0x000000ff26267208 */ /* 0x000fe40000800000 */
[----:B----4-:R-:W-:Y:S02]  /*4150*/  @!P2 LEA.HI R9, R16, R16, RZ, 0x1 ;  /* 0x000000101009a211 */ /* 0x010fe400078f08ff */
[----:B------:R-:W-:Y:S02]  /*4160*/  FSEL R39, R39, RZ, P1 ;  /* 0x000000ff27277208 */ /* 0x000fe40000800000 */
[----:B------:R-:W-:-:S05]  /*4170*/  @!P2 SHF.R.S32.HI R9, RZ, 0x1, R9 ;  /* 0x00000001ff09a819 */ /* 0x000fca0000011409 */
[----:B------:R-:W-:Y:S02]  /*4180*/  @!P2 IMAD.IADD R14, R16, 0x1, -R9 ;  /* 0x00000001100ea824 */ /* 0x000fe400078e0a09 */
[----:B------:R-:W-:-:S03]  /*4190*/  @!P2 IMAD R41, R9, 0x100000, R41 ;  /* 0x001000000929a824 */ /* 0x000fc600078e0229 */
[----:B------:R-:W-:Y:S01]  /*41a0*/  @!P2 LEA R15, R14, 0x3ff00000, 0x14 ;  /* 0x3ff000000e0fa811 */ /* 0x000fe200078ea0ff */
[----:B------:R-:W-:-:S06]  /*41b0*/  @!P2 IMAD.MOV.U32 R14, RZ, RZ, RZ ;  /* 0x000000ffff0ea224 */ /* 0x000fcc00078e00ff */
[----:B------:R-:W-:-:S11]  /*41c0*/  @!P2 DMUL R38, R40, R14 ;  /* 0x0000000e2826a228 */ /* 0x000fd60000000000 */
.L_x_70:
[----:B------:R-:W-:Y:S05]  /*41d0*/  BSYNC.RECONVERGENT B0 ;  /* 0x0000000000007941 */ /* 0x000fea0003800200 */
.L_x_69:
[----:B------:R-:W-:Y:S01]  /*41e0*/  DMUL R12, R12, R38 ;  /* 0x000000260c0c7228 */ /* 0x000fe20000000000 */
[----:B------:R-:W-:Y:S07]  /*41f0*/  BSSY.RECONVERGENT B0, `(.L_x_71) ;  /* 0x000000f000007945 */ /* 0x000fee0003800200 */
[----:B------:R-:W-:-:S06]  /*4200*/  DADD R46, R12, R46 ;  /* 0x000000000c2e7229 */ /* 0x000fcc000000002e */
[----:B------:R-:W0:Y:S04]  /*4210*/  MUFU.RCP64H R15, R47 ;  /* 0x0000002f000f7308 */ /* 0x000e280000001800 */
[----:B------:R-:W-:-:S05]  /*4220*/  VIADD R14, R47, 0x300402 ;  /* 0x003004022f0e7836 */ /* 0x000fca0000000000 */
[----:B------:R-:W-:Y:S01]  /*4230*/  FSETP.GEU.AND P1, PT, |R14|, 5.8789094863358348022e-39, PT ;  /* 0x004004020e00780b */ /* 0x000fe20003f2e200 */
[----:B0-----:R-:W-:-:S08]  /*4240*/  DFMA R16, -R46, R14, 1 ;  /* 0x3ff000002e10742b */ /* 0x001fd0000000010e */
[----:B------:R-:W-:-:S08]  /*4250*/  DFMA R16, R16, R16, R16 ;  /* 0x000000101010722b */ /* 0x000fd00000000010 */
[----:B------:R-:W-:-:S08]  /*4260*/  DFMA R16, R14, R16, R14 ;  /* 0x000000100e10722b */ /* 0x000fd0000000000e */
[----:B------:R-:W-:-:S08]  /*4270*/  DFMA R38, -R46, R16, 1 ;  /* 0x3ff000002e26742b */ /* 0x000fd00000000110 */
[----:B------:R-:W-:Y:S01]  /*4280*/  DFMA R16, R16, R38, R16 ;  /* 0x000000261010722b */ /* 0x000fe20000000010 */
[----:B------:R-:W-:Y:S10]  /*4290*/  @P1 BRA `(.L_x_72) ;  /* 0x0000000000101947 */ /* 0x000ff40003800000 */
[----:B----4-:R-:W-:Y:S02]  /*42a0*/  LOP3.LUT R9, R47, 0x7fffffff, RZ, 0xc0, !PT ;  /* 0x7fffffff2f097812 */ /* 0x010fe400078ec0ff */
[----:B------:R-:W-:-:S03]  /*42b0*/  MOV R40, 0x42e0 ;  /* 0x000042e000287802 */ /* 0x000fc60000000f00 */
[----:B------:R-:W-:-:S07]  /*42c0*/  VIADD R38, R9, 0xfff00000 ;  /* 0xfff0000009267836 */ /* 0x000fce0000000000 */
[----:B-123--:R-:W-:Y:S05]  /*42d0*/  CALL.REL.NOINC `($__internal_0_$__cuda_sm20_dblrcp_rn_slowpath_v3) ;  /* 0x0000001000307944 */ /* 0x00efea0003c00000 */
.L_x_72:
[----:B------:R-:W-:Y:S05]  /*42e0*/  BSYNC.RECONVERGENT B0 ;  /* 0x0000000000007941 */ /* 0x000fea0003800200 */
.L_x_71:
[----:B------:R-:W0:Y:S01]  /*42f0*/  S2R R14, SR_TID.X ;  /* 0x00000000000e7919 */ /* 0x000e220000002100 */
[----:B------:R-:W5:Y:S01]  /*4300*/  LDCU UR7, c[0x0][0x360] ;  /* 0x00006c00ff0777ac */ /* 0x000f620008000800 */
[----:B------:R-:W1:Y:S01]  /*4310*/  S2UR UR6, SR_CTAID.X ;  /* 0x00000000000679c3 */ /* 0x000e620000002500 */
[----:B------:R-:W-:Y:S01]  /*4320*/  IMAD.MOV.U32 R15, RZ, RZ, RZ ;  /* 0x000000ffff0f7224 */ /* 0x000fe200078e00ff */
[----:B------:R-:W2:Y:S01]  /*4330*/  S2R R41, SR_CTAID.X ;  /* 0x0000000000297919 */ /* 0x000ea20000002500 */
[----:B-----5:R-:W-:Y:S01]  /*4340*/  IMAD R39, R7, UR7, RZ ;  /* 0x0000000707277c24 */ /* 0x020fe2000f8e02ff */
[----:B-1----:R-:W-:Y:S01]  /*4350*/  UIMAD UR6, UR19, UR6, URZ ;  /* 0x00000006130672a4 */ /* 0x002fe2000f8e02ff */
[----:B0-----:R-:W-:-:S04]  /*4360*/  IMAD.WIDE.U32 R14, R5, UR7, R14 ;  /* 0x00000007050e7c25 */ /* 0x001fc8000f8e000e */
[----:B------:R-:W-:Y:S01]  /*4370*/  IMAD.MOV.U32 R38, RZ, RZ, R14 ;  /* 0x000000ffff267224 */ /* 0x000fe200078e000e */
[----:B------:R-:W-:-:S03]  /*4380*/  IADD3 R39, PT, PT, R15, R39, RZ ;  /* 0x000000270f277210 */ /* 0x000fc60007ffe0ff */
[----:B--2---:R-:W-:-:S04]  /*4390*/  IMAD.WIDE.U32 R40, R41, UR18, R38 ;  /* 0x0000001229287c25 */ /* 0x004fc8000f8e0026 */
[----:B----4-:R-:W-:Y:S02]  /*43a0*/  VIADD R9, R41, UR6 ;  /* 0x0000000629097c36 */ /* 0x010fe40008000000 */
[----:B------:R-:W-:-:S03]  /*43b0*/  IMAD.SHL.U32 R43, R40, 0x8, RZ ;  /* 0x00000008282b7824 */ /* 0x000fc600078e00ff */
[----:B------:R-:W-:Y:S02]  /*43c0*/  SHF.L.U64.HI R9, R40, 0x3, R9 ;  /* 0x0000000328097819 */ /* 0x000fe40000010209 */
[-C--:B------:R-:W-:Y:S02]  /*43d0*/  IADD3 R40, P1, PT, R20, R43.reuse, RZ ;  /* 0x0000002b14287210 */ /* 0x080fe40007f3e0ff */
[----:B------:R-:W-:-:S03]  /*43e0*/  IADD3 R42, P2, PT, R22, R43, RZ ;  /* 0x0000002b162a7210 */ /* 0x000fc60007f5e0ff */
[--C-:B------:R-:W-:Y:S02]  /*43f0*/  IMAD.X R41, R21, 0x1, R9.reuse, P1 ;  /* 0x0000000115297824 */ /* 0x100fe400008e0609 */
[----:B------:R-:W-:-:S03]  /*4400*/  IMAD.X R43, R23, 0x1, R9, P2 ;  /* 0x00000001172b7824 */ /* 0x000fc600010e0609 */
[----:B------:R1:W-:Y:S04]  /*4410*/  STG.E.64 desc[UR16][R40.64], R10 ;  /* 0x0000000a28007986 */ /* 0x0003e8000c101b10 */
[----:B------:R1:W-:Y:S01]  /*4420*/  STG.E.64 desc[UR16][R42.64], R46 ;  /* 0x0000002e2a007986 */ /* 0x0003e2000c101b10 */
[----:B------:R-:W-:Y:S05]  /*4430*/  @!P0 BRA `(.L_x_16) ;  /* 0x0000000c00a08947 */ /* 0x000fea0003800000 */
[----:B------:R-:W-:Y:S01]  /*4440*/  UMOV UR6, UR24 ;  /* 0x0000001800067c82 */ /* 0x000fe20008000000 */
[----:B------:R-:W-:Y:S01]  /*4450*/  UMOV UR7, UR13 ;  /* 0x0000000d00077c82 */ /* 0x000fe20008000000 */
[----:B------:R-:W-:Y:S01]  /*4460*/  IMAD R39, R39, R26, RZ ;  /* 0x0000001a27277224 */ /* 0x000fe200078e02ff */
[----:B------:R-:W-:Y:S01]  /*4470*/  UMOV UR8, URZ ;  /* 0x000000ff00087c82 */ /* 0x000fe20008000000 */
[----:B-1----:R-:W-:Y:S01]  /*4480*/  IMAD.WIDE.U32 R10, R26, R14, UR6 ;  /* 0x000000061a0a7e25 */ /* 0x002fe2000f8e000e */
[----:B------:R-:W-:-:S03]  /*4490*/  UMOV UR9, URZ ;  /* 0x000000ff00097c82 */ /* 0x000fc60008000000 */
[----:B------:R-:W-:Y:S01]  /*44a0*/  IMAD R39, R27, R14, R39 ;  /* 0x0000000e1b277224 */ /* 0x000fe200078e0227 */
[----:B------:R-:W-:Y:S01]  /*44b0*/  IADD3 R9, P0, PT, R28, R10, RZ ;  /* 0x0000000a1c097210 */ /* 0x000fe20007f1e0ff */
[----:B------:R-:W-:-:S03]  /*44c0*/  DMUL R14, R12, R16 ;  /* 0x000000100c0e7228 */ /* 0x000fc60000000000 */
[----:B------:R-:W-:-:S09]  /*44d0*/  IADD3.X R10, PT, PT, R29, R11, R39, P0, !PT ;  /* 0x0000000b1d0a7210 */ /* 0x000fd200007fe427 */
.L_x_78:
[----:B------:R-:W0:Y:S01]  /*44e0*/  LDCU.64 UR6, c[0x0][0x390] ;  /* 0x00007200ff0677ac */ /* 0x000e220008000a00 */
[----:B------:R-:W-:Y:S01]  /*44f0*/  CS2R R12, SRZ ;  /* 0x00000000000c7805 */ /* 0x000fe2000001ff00 */
[----:B0-----:R-:W-:-:S03]  /*4500*/  UISETP.GE.U32.AND UP0, UPT, UR6, 0x8, UPT ;  /* 0x000000080600788c */ /* 0x001fc6000bf06070 */
[----:B------:R-:W-:Y:S01]  /*4510*/  UMOV UR6, URZ ;  /* 0x000000ff00067c82 */ /* 0x000fe20008000000 */
[----:B------:R-:W-:-:S03]  /*4520*/  UISETP.GE.U32.AND.EX UP0, UPT, UR7, URZ, UPT, UP0 ;  /* 0x000000ff0700728c */ /* 0x000fc6000bf06100 */
[----:B------:R-:W-:-:S06]  /*4530*/  UMOV UR7, URZ ;  /* 0x000000ff00077c82 */ /* 0x000fcc0008000000 */
[----:B--2---:R-:W-:Y:S05]  /*4540*/  BRA.U !UP0, `(.L_x_73) ;  /* 0x0000000508707547 */ /* 0x004fea000b800000 */
[----:B------:R-:W-:Y:S01]  /*4550*/  IMAD.MOV.U32 R11, RZ, RZ, RZ ;  /* 0x000000ffff0b7224 */ /* 0x000fe200078e00ff */
[----:B------:R-:W-:Y:S01]  /*4560*/  CS2R R12, SRZ ;  /* 0x00000000000c7805 */ /* 0x000fe2000001ff00 */
[----:B------:R-:W-:-:S07]  /*4570*/  IMAD.MOV.U32 R45, RZ, RZ, RZ ;  /* 0x000000ffff2d7224 */ /* 0x000fce00078e00ff */
.L_x_74:
[----:B------:R-:W-:-:S05]  /*4580*/  IADD3 R50, P0, PT, R11, R6, RZ ;  /* 0x000000060b327210 */ /* 0x000fca0007f1e0ff */
[----:B---3--:R-:W-:-:S05]  /*4590*/  IMAD.X R51, R45, 0x1, R8, P0 ;  /* 0x000000012d337824 */ /* 0x008fca00000e0608 */
[----:B------:R-:W2:Y:S04]  /*45a0*/  LDG.E.U8 R38, desc[UR16][R50.64] ;  /* 0x0000001032267981 */ /* 0x000ea8000c1e1100 */
[----:B------:R-:W3:Y:S04]  /*45b0*/  LDG.E.U8 R39, desc[UR16][R50.64+0x1] ;  /* 0x0000011032277981 */ /* 0x000ee8000c1e1100 */
[----:B------:R-:W4:Y:S04]  /*45c0*/  LDG.E.U8 R43, desc[UR16][R50.64+0x2] ;  /* 0x00000210322b7981 */ /* 0x000f28000c1e1100 */
[----:B------:R-:W5:Y:S04]  /*45d0*/  LDG.E.U8 R42, desc[UR16][R50.64+0x3] ;  /* 0x00000310322a7981 */ /* 0x000f68000c1e1100 */
[----:B------:R-:W5:Y:S04]  /*45e0*/  LDG.E.U8 R48, desc[UR16][R50.64+0x4] ;  /* 0x0000041032307981 */ /* 0x000f68000c1e1100 */
[----:B------:R-:W5:Y:S04]  /*45f0*/  LDG.E.U8 R49, desc[UR16][R50.64+0x5] ;  /* 0x0000051032317981 */ /* 0x000f68000c1e1100 */
[----:B------:R-:W5:Y:S04]  /*4600*/  LDG.E.U8 R47, desc[UR16][R50.64+0x6] ;  /* 0x00000610322f7981 */ /* 0x000f68000c1e1100 */
[----:B------:R0:W5:Y:S01]  /*4610*/  LDG.E.U8 R46, desc[UR16][R50.64+0x7] ;  /* 0x00000710322e7981 */ /* 0x000162000c1e1100 */
[----:B------:R-:W-:Y:S01]  /*4620*/  LEA R44, R11, R4, 0x3 ;  /* 0x000000040b2c7211 */ /* 0x000fe200078e18ff */
[----:B------:R-:W-:Y:S01]  /*4630*/  ULOP3.LUT UR6, UR31, 0xfffffff8, URZ, 0xc0, !UPT ;  /* 0xfffffff81f067892 */ /* 0x000fe2000f8ec0ff */
[----:B--2---:R-:W-:-:S02]  /*4640*/  ISETP.NE.AND P0, PT, R38, RZ, PT ;  /* 0x000000ff2600720c */ /* 0x004fc40003f05270 */
[----:B---3--:R-:W-:Y:S02]  /*4650*/  ISETP.NE.AND P2, PT, R39, RZ, PT ;  /* 0x000000ff2700720c */ /* 0x008fe40003f45270 */
[----:B----4-:R-:W-:-:S09]  /*4660*/  ISETP.NE.AND P3, PT, R43, RZ, PT ;  /* 0x000000ff2b00720c */ /* 0x010fd20003f65270 */
[----:B------:R-:W1:Y:S01]  /*4670*/  @P0 LDC R38, c[0x0][0x388] ;  /* 0x0000e200ff260b82 */ /* 0x000e620000000800 */
[----:B------:R-:W-:Y:S01]  /*4680*/  @P0 LDS.64 R40, [R44] ;  /* 0x000000002c280984 */ /* 0x000fe20000000a00 */
[----:B-----5:R-:W-:-:S06]  /*4690*/  ISETP.NE.AND P1, PT, R48, RZ, PT ;  /* 0x000000ff3000720c */ /* 0x020fcc0003f25270 */
[----:B------:R-:W2:Y:S01]  /*46a0*/  @P2 LDC R43, c[0x0][0x388] ;  /* 0x0000e200ff2b2b82 */ /* 0x000ea20000000800 */
[----:B------:R-:W-:Y:S01]  /*46b0*/  ISETP.NE.AND P4, PT, R47, RZ, PT ;  /* 0x000000ff2f00720c */ /* 0x000fe20003f85270 */
[----:B-1----:R-:W-:-:S05]  /*46c0*/  @P0 IMAD R38, R11, R38, UR8 ;  /* 0x000000080b260e24 */ /* 0x002fca000f8e0226 */
[----:B------:R-:W-:-:S05]  /*46d0*/  @P0 LEA R52, R38, UR12, 0x3 ;  /* 0x0000000c26340c11 */ /* 0x000fca000f8e18ff */
[----:B------:R-:W1:Y:S02]  /*46e0*/  @P0 LDS.64 R38, [R52] ;  /* 0x0000000034260984 */ /* 0x000e640000000a00 */
[----:B-1----:R-:W-:Y:S01]  /*46f0*/  @P0 DMUL R38, R40, R38 ;  /* 0x0000002628260228 */ /* 0x002fe20000000000 */
[----:B------:R-:W1:Y:S01]  /*4700*/  @P3 LDC R41, c[0x0][0x388] ;  /* 0x0000e200ff293b82 */ /* 0x000e620000000800 */
[----:B------:R-:W-:-:S04]  /*4710*/  @P2 VIADD R40, R11, 0x1 ;  /* 0x000000010b282836 */ /* 0x000fc80000000000 */
[----:B--2---:R-:W-:Y:S02]  /*4720*/  @P2 IMAD R40, R40, R43, UR8 ;  /* 0x0000000828282e24 */ /* 0x004fe4000f8e022b */
[----:B------:R-:W-:Y:S01]  /*4730*/  @P0 DFMA R12, R38, R16, R12 ;  /* 0x00000010260c022b */ /* 0x000fe2000000000c */
[----:B------:R-:W-:Y:S01]  /*4740*/  ISETP.NE.AND P0, PT, R42, RZ, PT ;  /* 0x000000ff2a00720c */ /* 0x000fe20003f05270 */
[----:B------:R-:W-:Y:S01]  /*4750*/  @P3 VIADD R38, R11, 0x2 ;  /* 0x000000020b263836 */ /* 0x000fe20000000000 */
[----:B0-----:R-:W-:-:S11]  /*4760*/  @P2 LEA R50, R40, UR12, 0x3 ;  /* 0x0000000c28322c11 */ /* 0x001fd6000f8e18ff */
[----:B------:R-:W0:Y:S01]  /*4770*/  @P0 LDC R48, c[0x0][0x388] ;  /* 0x0000e200ff300b82 */ /* 0x000e220000000800 */
[----:B-1----:R-:W-:Y:S02]  /*4780*/  @P3 IMAD R43, R38, R41, UR8 ;  /* 0x00000008262b3e24 */ /* 0x002fe4000f8e0229 */
[----:B------:R-:W-:Y:S04]  /*4790*/  @P2 LDS.64 R38, [R50] ;  /* 0x0000000032262984 */ /* 0x000fe80000000a00 */
[----:B------:R-:W1:Y:S02]  /*47a0*/  @P2 LDS.64 R40, [R44+0x8] ;  /* 0x000008002c282984 */ /* 0x000e640000000a00 */
[----:B-1----:R-:W-:Y:S01]  /*47b0*/  @P2 DMUL R38, R40, R38 ;  /* 0x0000002628262228 */ /* 0x002fe20000000000 */
[----:B------:R-:W-:-:S02]  /*47c0*/  @P3 LEA R40, R43, UR12, 0x3 ;  /* 0x0000000c2b283c11 */ /* 0x000fc4000f8e18ff */
[----:B------:R-:W-:Y:S04]  /*47d0*/  @P3 LDS.64 R42, [R44+0x10] ;  /* 0x000010002c2a3984 */ /* 0x000fe80000000a00 */
[----:B------:R-:W1:Y:S01]  /*47e0*/  @P3 LDS.64 R40, [R40] ;  /* 0x0000000028283984 */ /* 0x000e620000000a00 */
[----:B------:R-:W-:Y:S01]  /*47f0*/  @P2 DFMA R12, R38, R16, R12 ;  /* 0x00000010260c222b */ /* 0x000fe2000000000c */
[----:B------:R-:W-:Y:S01]  /*4800*/  ISETP.NE.AND P2, PT, R46, RZ, PT ;  /* 0x000000ff2e00720c */ /* 0x000fe20003f45270 */
[----:B------:R-:W2:Y:S01]  /*4810*/  @P1 LDC R38, c[0x0][0x388] ;  /* 0x0000e200ff261b82 */ /* 0x000ea20000000800 */
[----:B------:R-:W-:-:S04]  /*4820*/  @P0 VIADD R39, R11, 0x3 ;  /* 0x000000030b270836 */ /* 0x000fc80000000000 */
[----:B0-----:R-:W-:-:S05]  /*4830*/  @P0 IMAD R39, R39, R48, UR8 ;  /* 0x0000000827270e24 */ /* 0x001fca000f8e0230 */
[----:B------:R-:W-:Y:S01]  /*4840*/  @P0 LEA R50, R39, UR12, 0x3 ;  /* 0x0000000c27320c11 */ /* 0x000fe2000f8e18ff */
[----:B-1----:R-:W-:Y:S01]  /*4850*/  @P3 DMUL R42, R42, R40 ;  /* 0x000000282a2a3228 */ /* 0x002fe20000000000 */
[----:B------:R-:W-:-:S04]  /*4860*/  @P1 VIADD R41, R11, 0x4 ;  /* 0x000000040b291836 */ /* 0x000fc80000000000 */
[----:B--2---:R-:W-:Y:S02]  /*4870*/  @P1 IMAD R48, R41, R38, UR8 ;  /* 0x0000000829301e24 */ /* 0x004fe4000f8e0226 */
[----:B------:R-:W-:Y:S01]  /*4880*/  @P0 LDS.64 R38, [R50] ;  /* 0x0000000032260984 */ /* 0x000fe20000000a00 */
[----:B------:R-:W-:Y:S01]  /*4890*/  @P3 DFMA R12, R42, R16, R12 ;  /* 0x000000102a0c322b */ /* 0x000fe2000000000c */
[----:B------:R-:W-:Y:S02]  /*48a0*/  ISETP.NE.AND P3, PT, R49, RZ, PT ;  /* 0x000000ff3100720c */ /* 0x000fe40003f65270 */
[----:B------:R-:W0:Y:S01]  /*48b0*/  @P0 LDS.64 R40, [R44+0x18] ;  /* 0x000018002c280984 */ /* 0x000e220000000a00 */
[----:B------:R-:W-:-:S03]  /*48c0*/  @P1 LEA R51, R48, UR12, 0x3 ;  /* 0x0000000c30331c11 */ /* 0x000fc6000f8e18ff */
[----:B------:R-:W-:Y:S04]  /*48d0*/  @P1 LDS.64 R48, [R44+0x20] ;  /* 0x000020002c301984 */ /* 0x000fe80000000a00 */
[----:B------:R-:W1:Y:S03]  /*48e0*/  @P1 LDS.64 R42, [R51] ;  /* 0x00000000332a1984 */ /* 0x000e660000000a00 */
[----:B------:R-:W2:Y:S01]  /*48f0*/  @P3 LDC R52, c[0x0][0x388] ;  /* 0x0000e200ff343b82 */ /* 0x000ea20000000800 */
[----:B------:R-:W-:Y:S04]  /*4900*/  @P3 LDS.64 R46, [R44+0x28] ;  /* 0x000028002c2e3984 */ /* 0x000fe80000000a00 */
[----:B------:R-:W-:Y:S01]  /*4910*/  @P2 LDS.64 R50, [R44+0x38] ;  /* 0x000038002c322984 */ /* 0x000fe20000000a00 */
[----:B0-----:R-:W-:-:S02]  /*4920*/  @P0 DMUL R38, R40, R38 ;  /* 0x0000002628260228 */ /* 0x001fc40000000000 */
[----:B------:R-:W0:Y:S01]  /*4930*/  @P4 LDC R40, c[0x0][0x388] ;  /* 0x0000e200ff284b82 */ /* 0x000e220000000800 */
[----:B------:R-:W-:-:S05]  /*4940*/  @P4 VIADD R41, R11, 0x6 ;  /* 0x000000060b294836 */ /* 0x000fca0000000000 */
[----:B------:R-:W-:Y:S02]  /*4950*/  @P0 DFMA R12, R38, R16, R12 ;  /* 0x00000010260c022b */ /* 0x000fe4000000000c */
[----:B------:R-:W3:Y:S01]  /*4960*/  @P2 LDC R38, c[0x0][0x388] ;  /* 0x0000e200ff262b82 */ /* 0x000ee20000000800 */
[----:B------:R-:W-:Y:S01]  /*4970*/  @P3 VIADD R39, R11, 0x5 ;  /* 0x000000050b273836 */ /* 0x000fe20000000000 */
[----:B-1----:R-:W-:-:S03]  /*4980*/  @P1 DMUL R42, R48, R42 ;  /* 0x0000002a302a1228 */ /* 0x002fc60000000000 */
[----:B--2---:R-:W-:-:S05]  /*4990*/  @P3 IMAD R39, R39, R52, UR8 ;  /* 0x0000000827273e24 */ /* 0x004fca000f8e0234 */
[----:B------:R-:W-:Y:S01]  /*49a0*/  @P3 LEA R52, R39, UR12, 0x3 ;  /* 0x0000000c27343c11 */ /* 0x000fe2000f8e18ff */
[----:B------:R-:W-:Y:S01]  /*49b0*/  @P1 DFMA R12, R42, R16, R12 ;  /* 0x000000102a0c122b */ /* 0x000fe2000000000c */
[C---:B------:R-:W-:Y:S01]  /*49c0*/  @P2 VIADD R39, R11.reuse, 0x7 ;  /* 0x000000070b272836 */ /* 0x040fe20000000000 */
[----:B------:R-:W-:Y:S02]  /*49d0*/  IADD3 R11, P0, PT, R11, 0x8, RZ ;  /* 0x000000080b0b7810 */ /* 0x000fe40007f1e0ff */
[----:B------:R-:W1:Y:S01]  /*49e0*/  @P3 LDS.64 R42, [R52] ;  /* 0x00000000342a3984 */ /* 0x000e620000000a00 */
[----:B0-----:R-:W-:Y:S02]  /*49f0*/  @P4 IMAD R40, R41, R40, UR8 ;  /* 0x0000000829284e24 */ /* 0x001fe4000f8e0228 */
[----:B------:R-:W-:Y:S01]  /*4a00*/  IMAD.X R45, RZ, RZ, R45, P0 ;  /* 0x000000ffff2d7224 */ /* 0x000fe200000e062d */
[----:B------:R-:W-:Y:S02]  /*4a10*/  ISETP.NE.U32.AND P0, PT, R11, UR6, PT ;  /* 0x000000060b007c0c */ /* 0x000fe4000bf05070 */
[----:B------:R-:W-:-:S02]  /*4a20*/  @P4 LEA R53, R40, UR12, 0x3 ;  /* 0x0000000c28354c11 */ /* 0x000fc4000f8e18ff */
[----:B------:R-:W-:Y:S01]  /*4a30*/  @P4 LDS.64 R40, [R44+0x30] ;  /* 0x000030002c284984 */ /* 0x000fe20000000a00 */
[----:B---3--:R-:W-:Y:S01]  /*4a40*/  @P2 IMAD R48, R39, R38, UR8 ;  /* 0x0000000827302e24 */ /* 0x008fe2000f8e0226 */
[----:B------:R-:W-:Y:S02]  /*4a50*/  ISETP.NE.AND.EX P0, PT, R45, UR11, PT, P0 ;  /* 0x0000000b2d007c0c */ /* 0x000fe4000bf05300 */
[----:B------:R-:W0:Y:S02]  /*4a60*/  @P4 LDS.64 R38, [R53] ;  /* 0x0000000035264984 */ /* 0x000e240000000a00 */
[----:B------:R-:W-:-:S06]  /*4a70*/  @P2 LEA R48, R48, UR12, 0x3 ;  /* 0x0000000c30302c11 */ /* 0x000fcc000f8e18ff */
[----:B------:R-:W2:Y:S01]  /*4a80*/  @P2 LDS.64 R48, [R48] ;  /* 0x0000000030302984 */ /* 0x000ea20000000a00 */
[----:B-1----:R-:W-:-:S08]  /*4a90*/  @P3 DMUL R42, R46, R42 ;  /* 0x0000002a2e2a3228 */ /* 0x002fd00000000000 */
[----:B------:R-:W-:Y:S02]  /*4aa0*/  @P3 DFMA R12, R42, R16, R12 ;  /* 0x000000102a0c322b */ /* 0x000fe4000000000c */
[----:B0-----:R-:W-:-:S08]  /*4ab0*/  @P4 DMUL R38, R40, R38 ;  /* 0x0000002628264228 */ /* 0x001fd00000000000 */
[----:B------:R-:W-:Y:S02]  /*4ac0*/  @P4 DFMA R12, R38, R16, R12 ;  /* 0x00000010260c422b */ /* 0x000fe4000000000c */
[----:B--2---:R-:W-:-:S08]  /*4ad0*/  @P2 DMUL R48, R50, R48 ;  /* 0x0000003032302228 */ /* 0x004fd00000000000 */
[----:B------:R-:W-:Y:S01]  /*4ae0*/  @P2 DFMA R12, R48, R16, R12 ;  /* 0x00000010300c222b */ /* 0x000fe2000000000c */
[----:B------:R-:W-:Y:S10]  /*4af0*/  @P0 BRA `(.L_x_74) ;  /* 0xfffffff800a00947 */ /* 0x000ff4000383ffff */
[----:B------:R-:W-:-:S05]  /*4b00*/  UMOV UR7, UR11 ;  /* 0x0000000b00077c82 */ /* 0x000fca0008000000 */
.L_x_73:
[----:B------:R-:W-:-:S04]  /*4b10*/  ULOP3.LUT UR14, UR31, 0x7, URZ, 0xc0, !UPT ;  /* 0x000000071f0e7892 */ /* 0x000fc8000f8ec0ff */
[----:B------:R-:W-:-:S04]  /*4b20*/  UISETP.NE.U32.AND UP0, UPT, UR14, URZ, UPT ;  /* 0x000000ff0e00728c */ /* 0x000fc8000bf05070 */
[----:B------:R-:W-:-:S09]  /*4b30*/  UISETP.NE.AND.EX UP0, UPT, URZ, URZ, UPT, UP0 ;  /* 0x000000ffff00728c */ /* 0x000fd2000bf05300 */
[----:B------:R-:W-:Y:S05]  /*4b40*/  BRA.U !UP0, `(.L_x_75) ;  /* 0x0000000508a47547 */ /* 0x000fea000b800000 */
[----:B------:R-:W-:Y:S02]  /*4b50*/  UIADD3 UR14, UP0, UPT, UR14, -0x1, URZ ;  /* 0xffffffff0e0e7890 */ /* 0x000fe4000ff1e0ff */
[----:B------:R-:W-:Y:S02]  /*4b60*/  ULOP3.LUT UR29, UR31, 0x3, URZ, 0xc0, !UPT ;  /* 0x000000031f1d7892 */ /* 0x000fe4000f8ec0ff */
[----:B------:R-:W-:Y:S02]  /*4b70*/  UIADD3.X UR28, UPT, UPT, URZ, -0x1, URZ, UP0, !UPT ;  /* 0xffffffffff1c7890 */ /* 0x000fe400087fe4ff */
[----:B------:R-:W-:Y:S02]  /*4b80*/  UISETP.GE.U32.AND UP1, UPT, UR14, 0x3, UPT ;  /* 0x000000030e00788c */ /* 0x000fe4000bf26070 */
[----:B------:R-:W-:Y:S02]  /*4b90*/  UISETP.NE.U32.AND UP0, UPT, UR29, URZ, UPT ;  /* 0x000000ff1d00728c */ /* 0x000fe4000bf05070 */
[----:B------:R-:W-:-:S02]  /*4ba0*/  UISETP.GE.U32.AND.EX UP1, UPT, UR28, URZ, UPT, UP1 ;  /* 0x000000ff1c00728c */ /* 0x000fc4000bf26110 */
[----:B------:R-:W-:-:S07]  /*4bb0*/  UISETP.NE.AND.EX UP0, UPT, URZ, URZ, UPT, UP0 ;  /* 0x000000ffff00728c */ /* 0x000fce000bf05300 */
[----:B------:R-:W-:Y:S05]  /*4bc0*/  BRA.U !UP1, `(.L_x_76) ;  /* 0x0000000109c07547 */ /* 0x000fea000b800000 */
[----:B------:R-:W-:-:S04]  /*4bd0*/  IADD3 R38, P0, PT, R6, UR6, RZ ;  /* 0x0000000606267c10 */ /* 0x000fc8000ff1e0ff */
[----:B------:R-:W-:-:S05]  /*4be0*/  IADD3.X R39, PT, PT, R8, UR7, RZ, P0, !PT ;  /* 0x0000000708277c10 */ /* 0x000fca00087fe4ff */
[----:B------:R-:W2:Y:S04]  /*4bf0*/  LDG.E.U8 R40, desc[UR16][R38.64] ;  /* 0x0000001026287981 */ /* 0x000ea8000c1e1100 */
[----:B------:R-:W4:Y:S04]  /*4c00*/  LDG.E.U8 R11, desc[UR16][R38.64+0x1] ;  /* 0x00000110260b7981 */ /* 0x000f28000c1e1100 */
[----:B------:R-:W5:Y:S04]  /*4c10*/  LDG.E.U8 R41, desc[UR16][R38.64+0x2] ;  /* 0x0000021026297981 */ /* 0x000f68000c1e1100 */
[----:B------:R-:W3:Y:S01]  /*4c20*/  LDG.E.U8 R42, desc[UR16][R38.64+0x3] ;  /* 0x00000310262a7981 */ /* 0x000ee2000c1e1100 */
[----:B------:R-:W-:Y:S01]  /*4c30*/  MOV R43, UR6 ;  /* 0x00000006002b7c02 */ /* 0x000fe20008000f00 */
[----:B------:R-:W-:Y:S01]  /*4c40*/  IMAD.U32 R46, RZ, RZ, UR6 ;  /* 0x00000006ff2e7e24 */ /* 0x000fe2000f8e00ff */
[----:B--2---:R-:W-:-:S02]  /*4c50*/  ISETP.NE.AND P0, PT, R40, RZ, PT ;  /* 0x000000ff2800720c */ /* 0x004fc40003f05270 */
[----:B----4-:R-:W-:Y:S01]  /*4c60*/  ISETP.NE.AND P1, PT, R11, RZ, PT ;  /* 0x000000ff0b00720c */ /* 0x010fe20003f25270 */
[----:B------:R-:W-:Y:S01]  /*4c70*/  IMAD.U32 R11, RZ, RZ, UR6 ;  /* 0x00000006ff0b7e24 */ /* 0x000fe2000f8e00ff */
[----:B-----5:R-:W-:-:S03]  /*4c80*/  ISETP.NE.AND P2, PT, R41, RZ, PT ;  /* 0x000000ff2900720c */ /* 0x020fc60003f45270 */
[----:B------:R-:W-:Y:S02]  /*4c90*/  IMAD R11, R11, 0x8, R4 ;  /* 0x000000080b0b7824 */ /* 0x000fe400078e0204 */
[----:B------:R-:W-:Y:S01]  /*4ca0*/  IMAD.U32 R41, RZ, RZ, UR6 ;  /* 0x00000006ff297e24 */ /* 0x000fe2000f8e00ff */
[----:B---3--:R-:W-:-:S03]  /*4cb0*/  ISETP.NE.AND P3, PT, R42, RZ, PT ;  /* 0x000000ff2a00720c */ /* 0x008fc60003f65270 */
[----:B------:R-:W0:Y:S01]  /*4cc0*/  @P0 LDC R40, c[0x0][0x388] ;  /* 0x0000e200ff280b82 */ /* 0x000e220000000800 */
[----:B------:R-:W-:Y:S01]  /*4cd0*/  @P0 LDS.64 R38, [R11] ;  /* 0x000000000b260984 */ /* 0x000fe20000000a00 */
[----:B------:R-:W-:Y:S01]  /*4ce0*/  UIADD3 UR6, UP1, UPT, UR6, 0x4, URZ ;  /* 0x0000000406067890 */ /* 0x000fe2000ff3e0ff */
[----:B------:R-:W-:Y:S02]  /*4cf0*/  @P1 VIADD R41, R41, 0x1 ;  /* 0x0000000129291836 */ /* 0x000fe40000000000 */
[----:B------:R-:W-:Y:S01]  /*4d00*/  @P1 LDS.64 R48, [R11+0x8] ;  /* 0x000008000b301984 */ /* 0x000fe20000000a00 */
[----:B------:R-:W-:Y:S02]  /*4d10*/  UIADD3.X UR7, UPT, UPT, URZ, UR7, URZ, UP1, !UPT ;  /* 0x00000007ff077290 */ /* 0x000fe40008ffe4ff */
[----:B------:R-:W1:Y:S08]  /*4d20*/  @P1 LDC R42, c[0x0][0x388] ;  /* 0x0000e200ff2a1b82 */ /* 0x000e700000000800 */
[----:B------:R-:W2:Y:S01]  /*4d30*/  @P2 LDC R45, c[0x0][0x388] ;  /* 0x0000e200ff2d2b82 */ /* 0x000ea20000000800 */
[----:B0-----:R-:W-:-:S07]  /*4d40*/  @P0 IMAD R40, R40, R43, UR8 ;  /* 0x0000000828280e24 */ /* 0x001fce000f8e022b */
[----:B------:R-:W0:Y:S01]  /*4d50*/  @P3 LDC R44, c[0x0][0x388] ;  /* 0x0000e200ff2c3b82 */ /* 0x000e220000000800 */
[----:B------:R-:W-:Y:S01]  /*4d60*/  @P0 LEA R40, R40, UR12, 0x3 ;  /* 0x0000000c28280c11 */ /* 0x000fe2000f8e18ff */
[----:B-1----:R-:W-:-:S04]  /*4d70*/  @P1 IMAD R41, R41, R42, UR8 ;  /* 0x0000000829291e24 */ /* 0x002fc8000f8e022a */
[----:B------:R-:W1:Y:S01]  /*4d80*/  @P0 LDS.64 R50, [R40] ;  /* 0x0000000028320984 */ /* 0x000e620000000a00 */
[----:B------:R-:W-:Y:S01]  /*4d90*/  @P2 VIADD R42, R43, 0x2 ;  /* 0x000000022b2a2836 */ /* 0x000fe20000000000 */
[----:B------:R-:W-:Y:S01]  /*4da0*/  @P1 LEA R52, R41, UR12, 0x3 ;  /* 0x0000000c29341c11 */ /* 0x000fe2000f8e18ff */
[----:B------:R-:W-:Y:S01]  /*4db0*/  @P3 VIADD R43, R46, 0x3 ;  /* 0x000000032e2b3836 */ /* 0x000fe20000000000 */
[----:B------:R-:W-:Y:S01]  /*4dc0*/  @P3 LDS.64 R40, [R11+0x18] ;  /* 0x000018000b283984 */ /* 0x000fe20000000a00 */
[----:B--2---:R-:W-:-:S03]  /*4dd0*/  @P2 IMAD R42, R42, R45, UR8 ;  /* 0x000000082a2a2e24 */ /* 0x004fc6000f8e022d */
[----:B------:R-:W2:Y:S02]  /*4de0*/  @P1 LDS.64 R46, [R52] ;  /* 0x00000000342e1984 */ /* 0x000ea40000000a00 */
[----:B------:R-:W-:Y:S01]  /*4df0*/  @P2 LEA R53, R42, UR12, 0x3 ;  /* 0x0000000c2a352c11 */ /* 0x000fe2000f8e18ff */
[----:B0-----:R-:W-:Y:S02]  /*4e00*/  @P3 IMAD R43, R43, R44, UR8 ;  /* 0x000000082b2b3e24 */ /* 0x001fe4000f8e022c */
[----:B------:R-:W-:Y:S03]  /*4e10*/  @P2 LDS.64 R44, [R11+0x10] ;  /* 0x000010000b2c2984 */ /* 0x000fe60000000a00 */
[----:B------:R-:W-:-:S06]  /*4e20*/  @P3 LEA R43, R43, UR12, 0x3 ;  /* 0x0000000c2b2b3c11 */ /* 0x000fcc000f8e18ff */
[----:B------:R-:W0:Y:S01]  /*4e30*/  @P3 LDS.64 R42, [R43] ;  /* 0x000000002b2a3984 */ /* 0x000e220000000a00 */
[----:B-1----:R-:W-:-:S03]  /*4e40*/  @P0 DMUL R50, R38, R50 ;  /* 0x0000003226320228 */ /* 0x002fc60000000000 */
[----:B------:R-:W1:Y:S05]  /*4e50*/  @P2 LDS.64 R38, [R53] ;  /* 0x0000000035262984 */ /* 0x000e6a0000000a00 */
[----:B------:R-:W-:Y:S02]  /*4e60*/  @P0 DFMA R12, R50, R16, R12 ;  /* 0x00000010320c022b */ /* 0x000fe4000000000c */
[----:B--2---:R-:W-:-:S08]  /*4e70*/  @P1 DMUL R46, R48, R46 ;  /* 0x0000002e302e1228 */ /* 0x004fd00000000000 */
[----:B------:R-:W-:Y:S02]  /*4e80*/  @P1 DFMA R12, R46, R16, R12 ;  /* 0x000000102e0c122b */ /* 0x000fe4000000000c */
[----:B0-----:R-:W-:Y:S02]  /*4e90*/  @P3 DMUL R40, R40, R42 ;  /* 0x0000002a28283228 */ /* 0x001fe40000000000 */
[----:B-1----:R-:W-:-:S08]  /*4ea0*/  @P2 DMUL R38, R44, R38 ;  /* 0x000000262c262228 */ /* 0x002fd00000000000 */
[----:B------:R-:W-:-:S08]  /*4eb0*/  @P2 DFMA R12, R38, R16, R12 ;  /* 0x00000010260c222b */ /* 0x000fd0000000000c */
[----:B------:R-:W-:-:S11]  /*4ec0*/  @P3 DFMA R12, R40, R16, R12 ;  /* 0x00000010280c322b */ /* 0x000fd6000000000c */
.L_x_76:
[----:B------:R-:W-:Y:S05]  /*4ed0*/  BRA.U !UP0, `(.L_x_75) ;  /* 0x0000000108c07547 */ /* 0x000fea000b800000 */
[----:B------:R-:W-:Y:S02]  /*4ee0*/  UISETP.NE.U32.AND UP1, UPT, UR29, 0x1, UPT ;  /* 0x000000011d00788c */ /* 0x000fe4000bf25070 */
[----:B------:R-:W-:Y:S02]  /*4ef0*/  ULOP3.LUT UR14, UR31, 0x1, URZ, 0xc0, !UPT ;  /* 0x000000011f0e7892 */ /* 0x000fe4000f8ec0ff */
[----:B------:R-:W-:Y:S02]  /*4f00*/  UISETP.NE.AND.EX UP1, UPT, URZ, URZ, UPT, UP1 ;  /* 0x000000ffff00728c */ /* 0x000fe4000bf25310 */
[----:B------:R-:W-:-:S04]  /*4f10*/  UISETP.NE.U32.AND UP0, UPT, UR14, 0x1, UPT ;  /* 0x000000010e00788c */ /* 0x000fc8000bf05070 */
[----:B------:R-:W-:-:S03]  /*4f20*/  UISETP.NE.U32.AND.EX UP0, UPT, URZ, URZ, UPT, UP0 ;  /* 0x000000ffff00728c */ /* 0x000fc6000bf05100 */
[----:B------:R-:W-:Y:S08]  /*4f30*/  BRA.U !UP1, `(.L_x_77) ;  /* 0x00000001096c7547 */ /* 0x000ff0000b800000 */
[----:B------:R-:W-:-:S04]  /*4f40*/  IADD3 R38, P0, PT, R6, UR6, RZ ;  /* 0x0000000606267c10 */ /* 0x000fc8000ff1e0ff */
[----:B------:R-:W-:-:S05]  /*4f50*/  IADD3.X R39, PT, PT, R8, UR7, RZ, P0, !PT ;  /* 0x0000000708277c10 */ /* 0x000fca00087fe4ff */
[----:B------:R-:W2:Y:S04]  /*4f60*/  LDG.E.U8 R40, desc[UR16][R38.64] ;  /* 0x0000001026287981 */ /* 0x000ea8000c1e1100 */
[----:B------:R-:W4:Y:S01]  /*4f70*/  LDG.E.U8 R11, desc[UR16][R38.64+0x1] ;  /* 0x00000110260b7981 */ /* 0x000f22000c1e1100 */
[----:B------:R-:W-:Y:S02]  /*4f80*/  MOV R41, UR6 ;  /* 0x0000000600297c02 */ /* 0x000fe40008000f00 */
[----:B--2---:R-:W-:Y:S01]  /*4f90*/  ISETP.NE.AND P0, PT, R40, RZ, PT ;  /* 0x000000ff2800720c */ /* 0x004fe20003f05270 */
[----:B------:R-:W-:Y:S01]  /*4fa0*/  IMAD.U32 R40, RZ, RZ, UR6 ;  /* 0x00000006ff287e24 */ /* 0x000fe2000f8e00ff */
[----:B----4-:R-:W-:-:S11]  /*4fb0*/  ISETP.NE.AND P1, PT, R11, RZ, PT ;  /* 0x000000ff0b00720c */ /* 0x010fd60003f25270 */
[----:B------:R-:W0:Y:S02]  /*4fc0*/  @P0 LDC R11, c[0x0][0x388] ;  /* 0x0000e200ff0b0b82 */ /* 0x000e240000000800 */
[----:B------:R-:W-:-:S06]  /*4fd0*/  @P1 VIADD R41, R41, 0x1 ;  /* 0x0000000129291836 */ /* 0x000fcc0000000000 */
[----:B------:R-:W1:Y:S01]  /*4fe0*/  @P1 LDC R42, c[0x0][0x388] ;  /* 0x0000e200ff2a1b82 */ /* 0x000e620000000800 */
[----:B0-----:R-:W-:Y:S02]  /*4ff0*/  @P0 IMAD R40, R11, R40, UR8 ;  /* 0x000000080b280e24 */ /* 0x001fe4000f8e0228 */
[----:B------:R-:W-:Y:S01]  /*5000*/  IMAD.U32 R11, RZ, RZ, UR6 ;  /* 0x00000006ff0b7e24 */ /* 0x000fe2000f8e00ff */
[----:B------:R-:W-:Y:S02]  /*5010*/  UIADD3 UR6, UP1, UPT, UR6, 0x2, URZ ;  /* 0x0000000206067890 */ /* 0x000fe4000ff3e0ff */
[----:B------:R-:W-:Y:S01]  /*5020*/  @P0 LEA R46, R40, UR12, 0x3 ;  /* 0x0000000c282e0c11 */ /* 0x000fe2000f8e18ff */
[----:B------:R-:W-:Y:S01]  /*5030*/  IMAD R11, R11, 0x8, R4 ;  /* 0x000000080b0b7824 */ /* 0x000fe200078e0204 */
[----:B------:R-:W-:Y:S01]  /*5040*/  UIADD3.X UR7, UPT, UPT, URZ, UR7, URZ, UP1, !UPT ;  /* 0x00000007ff077290 */ /* 0x000fe20008ffe4ff */
[----:B-1----:R-:W-:Y:S02]  /*5050*/  @P1 IMAD R41, R41, R42, UR8 ;  /* 0x0000000829291e24 */ /* 0x002fe4000f8e022a */
[----:B------:R-:W-:Y:S03]  /*5060*/  @P0 LDS.64 R38, [R46] ;  /* 0x000000002e260984 */ /* 0x000fe60000000a00 */
[----:B------:R-:W-:Y:S01]  /*5070*/  @P1 LEA R42, R41, UR12, 0x3 ;  /* 0x0000000c292a1c11 */ /* 0x000fe2000f8e18ff */
[----:B------:R-:W0:Y:S04]  /*5080*/  @P0 LDS.64 R44, [R11] ;  /* 0x000000000b2c0984 */ /* 0x000e280000000a00 */
[----:B------:R-:W-:Y:S04]  /*5090*/  @P1 LDS.64 R40, [R11+0x8] ;  /* 0x000008000b281984 */ /* 0x000fe80000000a00 */
[----:B------:R-:W1:Y:S01]  /*50a0*/  @P1 LDS.64 R42, [R42] ;  /* 0x000000002a2a1984 */ /* 0x000e620000000a00 */
[----:B0-----:R-:W-:-:S02]  /*50b0*/  @P0 DMUL R38, R38, R44 ;  /* 0x0000002c26260228 */ /* 0x001fc40000000000 */
[----:B-1----:R-:W-:-:S06]  /*50c0*/  @P1 DMUL R40, R42, R40 ;  /* 0x000000282a281228 */ /* 0x002fcc0000000000 */
[----:B------:R-:W-:-:S08]  /*50d0*/  @P0 DFMA R12, R38, R16, R12 ;  /* 0x00000010260c022b */ /* 0x000fd0000000000c */
[----:B------:R-:W-:-:S11]  /*50e0*/  @P1 DFMA R12, R40, R16, R12 ;  /* 0x00000010280c122b */ /* 0x000fd6000000000c */
.L_x_77:
[----:B------:R-:W-:Y:S05]  /*50f0*/  BRA.U UP0, `(.L_x_75) ;  /* 0x0000000100387547 */ /* 0x000fea000b800000 */
[----:B------:R-:W-:-:S04]  /*5100*/  IADD3 R42, P0, PT, R6, UR6, RZ ;  /* 0x00000006062a7c10 */ /* 0x000fc8000ff1e0ff */
[----:B------:R-:W-:-:S05]  /*5110*/  IADD3.X R43, PT, PT, R8, UR7, RZ, P0, !PT ;  /* 0x00000007082b7c10 */ /* 0x000fca00087fe4ff */
[----:B------:R-:W2:Y:S01]  /*5120*/  LDG.E.U8 R42, desc[UR16][R42.64] ;  /* 0x000000102a2a7981 */ /* 0x000ea2000c1e1100 */
[----:B------:R-:W-:Y:S01]  /*5130*/  IMAD.U32 R11, RZ, RZ, UR6 ;  /* 0x00000006ff0b7e24 */ /* 0x000fe2000f8e00ff */
[----:B--2---:R-:W-:-:S13]  /*5140*/  ISETP.NE.AND P0, PT, R42, RZ, PT ;  /* 0x000000ff2a00720c */ /* 0x004fda0003f05270 */
[----:B------:R-:W-:Y:S01]  /*5150*/  VOTEU.ANY UP0, P0 ;  /* 0x0000000000ff7886 */ /* 0x000fe20000000100 */
[----:B------:R-:W-:-:S04]  /*5160*/  @P0 IMAD R11, R11, 0x8, R4 ;  /* 0x000000080b0b0824 */ /* 0x000fc800078e0204 */
[----:B------:R-:W0:Y:S01]  /*5170*/  @UP0 LDCU UR7, c[0x0][0x388] ;  /* 0x00007100ff0707ac */ /* 0x000e220008000800 */
[----:B------:R-:W-:Y:S01]  /*5180*/  @P0 LDS.64 R38, [R11] ;  /* 0x000000000b260984 */ /* 0x000fe20000000a00 */
[----:B0-----:R-:W-:-:S04]  /*5190*/  @UP0 UIMAD UR7, UR6, UR7, UR8 ;  /* 0x00000007060702a4 */ /* 0x001fc8000f8e0208 */
[----:B------:R-:W-:-:S09]  /*51a0*/  @UP0 ULEA UR7, UR7, UR12, 0x3 ;  /* 0x0000000c07070291 */ /* 0x000fd2000f8e18ff */
[----:B------:R-:W0:Y:S02]  /*51b0*/  @P0 LDS.64 R40, [UR7] ;  /* 0x00000007ff280984 */ /* 0x000e240008000a00 */
[----:B0-----:R-:W-:-:S08]  /*51c0*/  @P0 DMUL R38, R38, R40 ;  /* 0x0000002826260228 */ /* 0x001fd00000000000 */
[----:B------:R-:W-:-:S11]  /*51d0*/  @P0 DFMA R12, R38, R16, R12 ;  /* 0x00000010260c022b */ /* 0x000fd6000000000c */
.L_x_75:
[----:B------:R-:W-:Y:S01]  /*51e0*/  IMAD.U32 R38, RZ, RZ, UR8 ;  /* 0x00000008ff267e24 */ /* 0x000fe2000f8e00ff */
[----:B------:R-:W0:Y:S01]  /*51f0*/  LDCU.64 UR6, c[0x0][0x388] ;  /* 0x00007100ff0677ac */ /* 0x000e220008000a00 */
[----:B------:R-:W-:Y:S02]  /*5200*/  IMAD.U32 R11, RZ, RZ, UR8 ;  /* 0x00000008ff0b7e24 */ /* 0x000fe4000f8e00ff */
[----:B------:R-:W-:Y:S01]  /*5210*/  IMAD.U32 R39, RZ, RZ, UR9 ;  /* 0x00000009ff277e24 */ /* 0x000fe2000f8e00ff */
[----:B------:R-:W-:-:S04]  /*5220*/  LEA R38, P0, R38, R9, 0x3 ;  /* 0x0000000926267211 */ /* 0x000fc800078018ff */
[----:B------:R-:W-:-:S05]  /*5230*/  LEA.HI.X R39, R11, R10, R39, 0x3, P0 ;  /* 0x0000000a0b277211 */ /* 0x000fca00000f1c27 */
[----:B------:R-:W2:Y:S01]  /*5240*/  LDG.E.64 R40, desc[UR16][R38.64] ;  /* 0x0000001026287981 */ /* 0x000ea2000c1e1b00 */
[----:B------:R-:W-:-:S04]  /*5250*/  UIADD3 UR8, UP0, UPT, UR8, 0x1, URZ ;  /* 0x0000000108087890 */ /* 0x000fc8000ff1e0ff */
[----:B------:R-:W-:Y:S02]  /*5260*/  UIADD3.X UR9, UPT, UPT, URZ, UR9, URZ, UP0, !UPT ;  /* 0x00000009ff097290 */ /* 0x000fe400087fe4ff */
[----:B0-----:R-:W-:-:S04]  /*5270*/  UISETP.NE.U32.AND UP0, UPT, UR8, UR6, UPT ;  /* 0x000000060800728c */ /* 0x001fc8000bf05070 */
[----:B------:R-:W-:Y:S01]  /*5280*/  UISETP.NE.AND.EX UP0, UPT, UR9, UR7, UPT, UP0 ;  /* 0x000000070900728c */ /* 0x000fe2000bf05300 */
[----:B--2---:R-:W-:-:S07]  /*5290*/  DFMA R40, R14, R40, R12 ;  /* 0x000000280e28722b */ /* 0x004fce000000000c */
[----:B------:R2:W-:Y:S01]  /*52a0*/  STG.E.64 desc[UR16][R38.64], R40 ;  /* 0x0000002826007986 */ /* 0x0005e2000c101b10 */
[----:B------:R-:W-:Y:S05]  /*52b0*/  BRA.U UP0, `(.L_x_78) ;  /* 0xfffffff100887547 */ /* 0x000fea000b83ffff */
.L_x_16:
[----:B------:R-:W-:Y:S05]  /*52c0*/  BSYNC.RECONVERGENT B1 ;  /* 0x0000000000017941 */ /* 0x000fea0003800200 */
.L_x_15:
[----:B------:R-:W-:-:S04]  /*52d0*/  IADD3 R5, P0, PT, R5, 0x1, RZ ;  /* 0x0000000105057810 */ /* 0x000fc80007f1e0ff */
[----:B------:R-:W-:Y:S02]  /*52e0*/  IADD3.X R7, PT, PT, RZ, R7, RZ, P0, !PT ;  /* 0x00000007ff077210 */ /* 0x000fe400007fe4ff */
[----:B------:R-:W-:-:S04]  /*52f0*/  ISETP.NE.U32.AND P0, PT, R5, R0, PT ;  /* 0x000000000500720c */ /* 0x000fc80003f05070 */
[----:B------:R-:W-:-:S13]  /*5300*/  ISETP.NE.AND.EX P0, PT, R7, R2, PT, P0 ;  /* 0x000000020700720c */ /* 0x000fda0003f05300 */
[----:B------:R-:W-:Y:S05]  /*5310*/  @P0 BRA `(.L_x_79) ;  /* 0xffffffc000c80947 */ /* 0x000fea000383ffff */
[----:B------:R-:W-:Y:S05]  /*5320*/  BSYNC.RECONVERGENT B2 ;  /* 0x0000000000027941 */ /* 0x000fea0003800200 */
.L_x_14:
[----:B------:R-:W-:-:S04]  /*5330*/  UIADD3 UR4, UP0, UPT, UR4, 0x1, URZ ;  /* 0x0000000104047890 */ /* 0x000fc8000ff1e0ff */
[----:B------:R-:W-:Y:S02]  /*5340*/  UIADD3.X UR5, UPT, UPT, URZ, UR5, URZ, UP0, !UPT ;  /* 0x00000005ff057290 */ /* 0x000fe400087fe4ff */
[----:B------:R-:W-:-:S04]  /*5350*/  ISETP.LE.U32.AND P0, PT, R18, UR4, PT ;  /* 0x0000000412007c0c */ /* 0x000fc8000bf03070 */
[----:B------:R-:W-:-:S05]  /*5360*/  IMAD.U32 R5, RZ, RZ, UR5 ;  /* 0x00000005ff057e24 */ /* 0x000fca000f8e00ff */
[----:B------:R-:W-:-:S13]  /*5370*/  ISETP.GE.U32.AND.EX P0, PT, R5, R19, PT, P0 ;  /* 0x000000130500720c */ /* 0x000fda0003f06100 */
[----:B------:R-:W-:Y:S05]  /*5380*/  @!P0 BRA `(.L_x_80) ;  /* 0xffffffb400588947 */ /* 0x000fea000383ffff */
[----:B------:R-:W-:Y:S05]  /*5390*/  EXIT ;  /* 0x000000000000794d */ /* 0x000fea0003800000 */
        .weak           $__internal_0_$__cuda_sm20_dblrcp_rn_slowpath_v3
        .type           $__internal_0_$__cuda_sm20_dblrcp_rn_slowpath_v3,@function
        .size           $__internal_0_$__cuda_sm20_dblrcp_rn_slowpath_v3,($__internal_1_$__cuda_sm20_div_u64 - $__internal_0_$__cuda_sm20_dblrcp_rn_slowpath_v3)
$__internal_0_$__cuda_sm20_dblrcp_rn_slowpath_v3:
[----:B------:R-:W-:Y:S01]  /*53a0*/  IMAD.MOV.U32 R14, RZ, RZ, R46 ;  /* 0x000000ffff0e7224 */ /* 0x000fe200078e002e */
[----:B------:R-:W-:Y:S01]  /*53b0*/  BSSY.RECONVERGENT B3, `(.L_x_81) ;  /* 0x0000025000037945 */ /* 0x000fe20003800200 */
[----:B------:R-:W-:-:S06]  /*53c0*/  IMAD.MOV.U32 R15, RZ, RZ, R47 ;  /* 0x000000ffff0f7224 */ /* 0x000fcc00078e002f */
[----:B------:R-:W-:-:S14]  /*53d0*/  DSETP.GTU.AND P1, PT, |R14|, +INF , PT ;  /* 0x7ff000000e00742a */ /* 0x000fdc0003f2c200 */
[----:B------:R-:W-:Y:S05]  /*53e0*/  @P1 BRA `(.L_x_82) ;  /* 0x00000000007c1947 */ /* 0x000fea0003800000 */
[----:B------:R-:W-:-:S05]  /*53f0*/  LOP3.LUT R39, R47, 0x7fffffff, RZ, 0xc0, !PT ;  /* 0x7fffffff2f277812 */ /* 0x000fca00078ec0ff */
[----:B------:R-:W-:-:S05]  /*5400*/  VIADD R9, R39, 0xffffffff ;  /* 0xffffffff27097836 */ /* 0x000fca0000000000 */
[----:B------:R-:W-:-:S13]  /*5410*/  ISETP.GE.U32.AND P1, PT, R9, 0x7fefffff, PT ;  /* 0x7fefffff0900780c */ /* 0x000fda0003f26070 */
[----:B------:R-:W-:Y:S01]  /*5420*/  @P1 LOP3.LUT R17, R15, 0x7ff00000, RZ, 0x3c, !PT ;  /* 0x7ff000000f111812 */ /* 0x000fe200078e3cff */
[----:B------:R-:W-:Y:S01]  /*5430*/  @P1 IMAD.MOV.U32 R16, RZ, RZ, RZ ;  /* 0x000000ffff101224 */ /* 0x000fe200078e00ff */
[----:B------:R-:W-:Y:S06]  /*5440*/  @P1 BRA `(.L_x_83) ;  /* 0x00000000006c1947 */ /* 0x000fec0003800000 */
[----:B------:R-:W-:-:S13]  /*5450*/  ISETP.GE.U32.AND P1, PT, R39, 0x1000001, PT ;  /* 0x010000012700780c */ /* 0x000fda0003f26070 */
[----:B------:R-:W-:Y:S05]  /*5460*/  @!P1 BRA `(.L_x_84) ;  /* 0x0000000000349947 */ /* 0x000fea0003800000 */
[----:B------:R-:W-:Y:S02]  /*5470*/  VIADD R17, R15, 0xc0200000 ;  /* 0xc02000000f117836 */ /* 0x000fe40000000000 */
[----:B------:R-:W-:Y:S02]  /*5480*/  IMAD.MOV.U32 R16, RZ, RZ, R14 ;  /* 0x000000ffff107224 */ /* 0x000fe400078e000e */
[----:B------:R-:W0:Y:S04]  /*5490*/  MUFU.RCP64H R39, R17 ;  /* 0x0000001100277308 */ /* 0x000e280000001800 */
[----:B0-----:R-:W-:-:S08]  /*54a0*/  DFMA R42, -R16, R38, 1 ;  /* 0x3ff00000102a742b */ /* 0x001fd00000000126 */
[----:B------:R-:W-:-:S08]  /*54b0*/  DFMA R42, R42, R42, R42 ;  /* 0x0000002a2a2a722b */ /* 0x000fd0000000002a */
[----:B------:R-:W-:-:S08]  /*54c0*/  DFMA R42, R38, R42, R38 ;  /* 0x0000002a262a722b */ /* 0x000fd00000000026 */
[----:B------:R-:W-:-:S08]  /*54d0*/  DFMA R38, -R16, R42, 1 ;  /* 0x3ff000001026742b */ /* 0x000fd0000000012a */
[----:B------:R-:W-:-:S08]  /*54e0*/  DFMA R38, R42, R38, R42 ;  /* 0x000000262a26722b */ /* 0x000fd0000000002a */
[----:B------:R-:W-:-:S08]  /*54f0*/  DMUL R38, R38, 2.2250738585072013831e-308 ;  /* 0x0010000026267828 */ /* 0x000fd00000000000 */
[----:B------:R-:W-:-:S08]  /*5500*/  DFMA R14, -R14, R38, 1 ;  /* 0x3ff000000e0e742b */ /* 0x000fd00000000126 */
[----:B------:R-:W-:-:S08]  /*5510*/  DFMA R14, R14, R14, R14 ;  /* 0x0000000e0e0e722b */ /* 0x000fd0000000000e */
[----:B------:R-:W-:Y:S01]  /*5520*/  DFMA R16, R38, R14, R38 ;  /* 0x0000000e2610722b */ /* 0x000fe20000000026 */
[----:B------:R-:W-:Y:S10]  /*5530*/  BRA `(.L_x_83) ;  /* 0x0000000000307947 */ /* 0x000ff40003800000 */
.L_x_84:
[----:B------:R-:W-:Y:S01]  /*5540*/  DMUL R14, R14, 8.11296384146066816958e+31 ;  /* 0x469000000e0e7828 */ /* 0x000fe20000000000 */
[----:B------:R-:W-:-:S05]  /*5550*/  IMAD.MOV.U32 R16, RZ, RZ, R38 ;  /* 0x000000ffff107224 */ /* 0x000fca00078e0026 */
[----:B------:R-:W0:Y:S02]  /*5560*/  MUFU.RCP64H R17, R15 ;  /* 0x0000000f00117308 */ /* 0x000e240000001800 */
[----:B0-----:R-:W-:-:S08]  /*5570*/  DFMA R38, -R14, R16, 1 ;  /* 0x3ff000000e26742b */ /* 0x001fd00000000110 */
[----:B------:R-:W-:-:S08]  /*5580*/  DFMA R38, R38, R38, R38 ;  /* 0x000000262626722b */ /* 0x000fd00000000026 */
[----:B------:R-:W-:-:S08]  /*5590*/  DFMA R38, R16, R38, R16 ;  /* 0x000000261026722b */ /* 0x000fd00000000010 */
[----:B------:R-:W-:-:S08]  /*55a0*/  DFMA R16, -R14, R38, 1 ;  /* 0x3ff000000e10742b */ /* 0x000fd00000000126 */
[----:B------:R-:W-:-:S08]  /*55b0*/  DFMA R16, R38, R16, R38 ;  /* 0x000000102610722b */ /* 0x000fd00000000026 */
[----:B------:R-:W-:Y:S01]  /*55c0*/  DMUL R16, R16, 8.11296384146066816958e+31 ;  /* 0x4690000010107828 */ /* 0x000fe20000000000 */
[----:B------:R-:W-:Y:S10]  /*55d0*/  BRA `(.L_x_83) ;  /* 0x0000000000087947 */ /* 0x000ff40003800000 */
.L_x_82:
[----:B------:R-:W-:Y:S02]  /*55e0*/  LOP3.LUT R17, R15, 0x80000, RZ, 0xfc, !PT ;  /* 0x000800000f117812 */ /* 0x000fe400078efcff */
[----:B------:R-:W-:-:S07]  /*55f0*/  MOV R16, R14 ;  /* 0x0000000e00107202 */ /* 0x000fce0000000f00 */
.L_x_83:
[----:B------:R-:W-:Y:S05]  /*5600*/  BSYNC.RECONVERGENT B3 ;  /* 0x0000000000037941 */ /* 0x000fea0003800200 */
.L_x_81:
[----:B------:R-:W-:-:S04]  /*5610*/  IMAD.MOV.U32 R41, RZ, RZ, 0x0 ;  /* 0x00000000ff297424 */ /* 0x000fc800078e00ff */
[----:B------:R-:W-:Y:S05]  /*5620*/  RET.REL.NODEC R40 `(flash_attn) ;  /* 0xffffffa828747950 */ /* 0x000fea0003c3ffff */
        .weak           $__internal_1_$__cuda_sm20_div_u64
        .type           $__internal_1_$__cuda_sm20_div_u64,@function
        .size           $__internal_1_$__cuda_sm20_div_u64,(.L_x_87 - $__internal_1_$__cuda_sm20_div_u64)
$__internal_1_$__cuda_sm20_div_u64:
[----:B------:R-:W0:Y:S08]  /*5630*/  I2F.U64.RP R41, R38 ;  /* 0x0000002600297312 */ /* 0x000e300000309000 */
[----:B0-----:R-:W0:Y:S02]  /*5640*/  MUFU.RCP R41, R41 ;  /* 0x0000002900297308 */ /* 0x001e240000001000 */
[----:B0-----:R-:W-:-:S06]  /*5650*/  VIADD R14, R41, 0x1ffffffe ;  /* 0x1ffffffe290e7836 */ /* 0x001fcc0000000000 */
[----:B------:R-:W0:Y:S02]  /*5660*/  F2I.U64.TRUNC R14, R14 ;  /* 0x0000000e000e7311 */ /* 0x000e24000020d800 */
[----:B0-----:R-:W-:-:S04]  /*5670*/  IMAD.WIDE.U32 R16, R14, R38, RZ ;  /* 0x000000260e107225 */ /* 0x001fc800078e00ff */
[----:B------:R-:W-:Y:S01]  /*5680*/  IMAD R17, R14, R39, R17 ;  /* 0x000000270e117224 */ /* 0x000fe200078e0211 */
[----:B------:R-:W-:-:S03]  /*5690*/  IADD3 R43, P0, PT, RZ, -R16, RZ ;  /* 0x80000010ff2b7210 */ /* 0x000fc60007f1e0ff */
[----:B------:R-:W-:Y:S02]  /*56a0*/  IMAD R17, R15, R38, R17 ;  /* 0x000000260f117224 */ /* 0x000fe400078e0211 */
[----:B------:R-:W-:-:S04]  /*56b0*/  IMAD.HI.U32 R16, R14, R43, RZ ;  /* 0x0000002b0e107227 */ /* 0x000fc800078e00ff */
[----:B------:R-:W-:Y:S02]  /*56c0*/  IMAD.X R45, RZ, RZ, ~R17, P0 ;  /* 0x000000ffff2d7224 */ /* 0x000fe400000e0e11 */
[----:B------:R-:W-:Y:S02]  /*56d0*/  IMAD.MOV.U32 R17, RZ, RZ, R14 ;  /* 0x000000ffff117224 */ /* 0x000fe400078e000e */
[-C--:B------:R-:W-:Y:S02]  /*56e0*/  IMAD R41, R15, R45.reuse, RZ ;  /* 0x0000002d0f297224 */ /* 0x080fe400078e02ff */
[----:B------:R-:W-:-:S04]  /*56f0*/  IMAD.WIDE.U32 R16, P0, R14, R45, R16 ;  /* 0x0000002d0e107225 */ /* 0x000fc80007800010 */
[----:B------:R-:W-:-:S04]  /*5700*/  IMAD.HI.U32 R45, R15, R45, RZ ;  /* 0x0000002d0f2d7227 */ /* 0x000fc800078e00ff */
[----:B------:R-:W-:-:S05]  /*5710*/  IMAD.HI.U32 R16, P1, R15, R43, R16 ;  /* 0x0000002b0f107227 */ /* 0x000fca0007820010 */
[----:B------:R-:W-:Y:S01]  /*5720*/  IADD3 R17, P2, PT, R41, R16, RZ ;  /* 0x0000001029117210 */ /* 0x000fe20007f5e0ff */
[----:B------:R-:W-:-:S04]  /*5730*/  IMAD.X R16, R45, 0x1, R15, P0 ;  /* 0x000000012d107824 */ /* 0x000fc800000e060f */
[----:B------:R-:W-:Y:S01]  /*5740*/  IMAD.WIDE.U32 R14, R17, R38, RZ ;  /* 0x00000026110e7225 */ /* 0x000fe200078e00ff */
[----:B------:R-:W-:-:S03]  /*5750*/  IADD3.X R41, PT, PT, RZ, RZ, R16, P2, P1 ;  /* 0x000000ffff297210 */ /* 0x000fc600017e2410 */
[----:B------:R-:W-:Y:S01]  /*5760*/  IMAD R15, R17, R39, R15 ;  /* 0x00000027110f7224 */ /* 0x000fe200078e020f */
[----:B------:R-:W-:-:S03]  /*5770*/  IADD3 R43, P0, PT, RZ, -R14, RZ ;  /* 0x8000000eff2b7210 */ /* 0x000fc60007f1e0ff */
[----:B------:R-:W-:Y:S02]  /*5780*/  IMAD R15, R41, R38, R15 ;  /* 0x00000026290f7224 */ /* 0x000fe400078e020f */
[----:B------:R-:W-:-:S04]  /*5790*/  IMAD.HI.U32 R16, R17, R43, RZ ;  /* 0x0000002b11107227 */ /* 0x000fc800078e00ff */
[----:B------:R-:W-:Y:S02]  /*57a0*/  IMAD.X R14, RZ, RZ, ~R15, P0 ;  /* 0x000000ffff0e7224 */ /* 0x000fe400000e0e0f */
[----:B------:R-:W-:Y:S02]  /*57b0*/  IMAD.MOV.U32 R15, RZ, RZ, RZ ;  /* 0x000000ffff0f7224 */ /* 0x000fe400078e00ff */
[----:B------:R-:W-:-:S04]  /*57c0*/  IMAD.WIDE.U32 R16, P0, R17, R14, R16 ;  /* 0x0000000e11107225 */ /* 0x000fc80007800010 */
[C---:B------:R-:W-:Y:S02]  /*57d0*/  IMAD R42, R41.reuse, R14, RZ ;  /* 0x0000000e292a7224 */ /* 0x040fe400078e02ff */
[----:B------:R-:W-:-:S04]  /*57e0*/  IMAD.HI.U32 R17, P1, R41, R43, R16 ;  /* 0x0000002b29117227 */ /* 0x000fc80007820010 */
[----:B------:R-:W-:Y:S01]  /*57f0*/  IMAD.HI.U32 R14, R41, R14, RZ ;  /* 0x0000000e290e7227 */ /* 0x000fe200078e00ff */
[----:B------:R-:W-:-:S03]  /*5800*/  IADD3 R17, P2, PT, R42, R17, RZ ;  /* 0x000000112a117210 */ /* 0x000fc60007f5e0ff */
[----:B------:R-:W-:Y:S02]  /*5810*/  IMAD.X R41, R14, 0x1, R41, P0 ;  /* 0x000000010e297824 */ /* 0x000fe400000e0629 */
[----:B------:R-:W-:-:S03]  /*5820*/  IMAD.HI.U32 R14, R17, R12, RZ ;  /* 0x0000000c110e7227 */ /* 0x000fc600078e00ff */
[----:B------:R-:W-:Y:S01]  /*5830*/  IADD3.X R41, PT, PT, RZ, RZ, R41, P2, P1 ;  /* 0x000000ffff297210 */ /* 0x000fe200017e2429 */
[----:B------:R-:W-:-:S04]  /*5840*/  IMAD.WIDE.U32 R14, R17, R40, R14 ;  /* 0x00000028110e7225 */ /* 0x000fc800078e000e */
[C---:B------:R-:W-:Y:S02]  /*5850*/  IMAD R17, R41.reuse, R40, RZ ;  /* 0x0000002829117224 */ /* 0x040fe400078e02ff */
[----:B------:R-:W-:-:S04]  /*5860*/  IMAD.HI.U32 R14, P0, R41, R12, R14 ;  /* 0x0000000c290e7227 */ /* 0x000fc8000780000e */
[----:B------:R-:W-:Y:S01]  /*5870*/  IMAD.HI.U32 R16, R41, R40, RZ ;  /* 0x0000002829107227 */ /* 0x000fe200078e00ff */
[----:B------:R-:W-:-:S04]  /*5880*/  IADD3 R17, P1, PT, R17, R14, RZ ;  /* 0x0000000e11117210 */ /* 0x000fc80007f3e0ff */
[----:B------:R-:W-:Y:S01]  /*5890*/  IADD3.X R16, PT, PT, R16, RZ, RZ, P0, !PT ;  /* 0x000000ff10107210 */ /* 0x000fe200007fe4ff */
[----:B------:R-:W-:-:S04]  /*58a0*/  IMAD.WIDE.U32 R14, R17, R38, RZ ;  /* 0x00000026110e7225 */ /* 0x000fc800078e00ff */
[----:B------:R-:W-:Y:S01]  /*58b0*/  IMAD.X R41, RZ, RZ, R16, P1 ;  /* 0x000000ffff297224 */ /* 0x000fe200008e0610 */
[----:B------:R-:W-:Y:S01]  /*58c0*/  IADD3 R45, P1, PT, -R14, R12, RZ ;  /* 0x0000000c0e2d7210 */ /* 0x000fe20007f3e1ff */
[C---:B------:R-:W-:Y:S01]  /*58d0*/  IMAD R15, R17.reuse, R39, R15 ;  /* 0x00000027110f7224 */ /* 0x040fe200078e020f */
[----:B------:R-:W-:Y:S02]  /*58e0*/  IADD3 R12, P2, PT, R17, 0x1, RZ ;  /* 0x00000001110c7810 */ /* 0x000fe40007f5e0ff */
[-C--:B------:R-:W-:Y:S01]  /*58f0*/  ISETP.GE.U32.AND P0, PT, R45, R38.reuse, PT ;  /* 0x000000262d00720c */ /* 0x080fe20003f06070 */
[----:B------:R-:W-:Y:S02]  /*5900*/  IMAD R15, R41, R38, R15 ;  /* 0x00000026290f7224 */ /* 0x000fe400078e020f */
[----:B------:R-:W-:Y:S02]  /*5910*/  IMAD.X R14, RZ, RZ, R41, P2 ;  /* 0x000000ffff0e7224 */ /* 0x000fe400010e0629 */
[----:B------:R-:W-:Y:S01]  /*5920*/  IMAD.X R16, R40, 0x1, ~R15, P1 ;  /* 0x0000000128107824 */ /* 0x000fe200008e0e0f */
[----:B------:R-:W-:-:S04]  /*5930*/  IADD3 R43, P1, PT, -R38, R45, RZ ;  /* 0x0000002d262b7210 */ /* 0x000fc80007f3e1ff */
[C---:B------:R-:W-:Y:S01]  /*5940*/  ISETP.GE.U32.AND.EX P0, PT, R16.reuse, R39, PT, P0 ;  /* 0x000000271000720c */ /* 0x040fe20003f06100 */
[----:B------:R-:W-:Y:S01]  /*5950*/  IMAD.X R40, R16, 0x1, ~R39, P1 ;  /* 0x0000000110287824 */ /* 0x000fe200008e0e27 */
[----:B------:R-:W-:Y:S02]  /*5960*/  ISETP.NE.U32.AND P1, PT, R38, RZ, PT ;  /* 0x000000ff2600720c */ /* 0x000fe40003f25070 */
[----:B------:R-:W-:Y:S02]  /*5970*/  SEL R43, R43, R45, P0 ;  /* 0x0000002d2b2b7207 */ /* 0x000fe40000000000 */
[----:B------:R-:W-:Y:S02]  /*5980*/  SEL R15, R12, R17, P0 ;  /* 0x000000110c0f7207 */ /* 0x000fe40000000000 */
[----:B------:R-:W-:Y:S02]  /*5990*/  SEL R40, R40, R16, P0 ;  /* 0x0000001028287207 */ /* 0x000fe40000000000 */
[----:B------:R-:W-:Y:S01]  /*59a0*/  SEL R12, R14, R41, P0 ;  /* 0x000000290e0c7207 */ /* 0x000fe20000000000 */
[----:B------:R-:W-:Y:S01]  /*59b0*/  IMAD.MOV.U32 R14, RZ, RZ, R10 ;  /* 0x000000ffff0e7224 */ /* 0x000fe200078e000a */
[----:B------:R-:W-:-:S02]  /*59c0*/  ISETP.GE.U32.AND P0, PT, R43, R38, PT ;  /* 0x000000262b00720c */ /* 0x000fc40003f06070 */
[----:B------:R-:W-:Y:S02]  /*59d0*/  IADD3 R16, P2, PT, R15, 0x1, RZ ;  /* 0x000000010f107810 */ /* 0x000fe40007f5e0ff */
[----:B------:R-:W-:Y:S02]  /*59e0*/  ISETP.GE.U32.AND.EX P0, PT, R40, R39, PT, P0 ;  /* 0x000000272800720c */ /* 0x000fe40003f06100 */
[----:B------:R-:W-:Y:S01]  /*59f0*/  ISETP.NE.AND.EX P1, PT, R39, RZ, PT, P1 ;  /* 0x000000ff2700720c */ /* 0x000fe20003f25310 */
[----:B------:R-:W-:Y:S01]  /*5a00*/  IMAD.X R17, RZ, RZ, R12, P2 ;  /* 0x000000ffff117224 */ /* 0x000fe200010e060c */
[----:B------:R-:W-:Y:S01]  /*5a10*/  SEL R16, R16, R15, P0 ;  /* 0x0000000f10107207 */ /* 0x000fe20000000000 */
[----:B------:R-:W-:-:S03]  /*5a20*/  IMAD.MOV.U32 R15, RZ, RZ, 0x0 ;  /* 0x00000000ff0f7424 */ /* 0x000fc600078e00ff */
[----:B------:R-:W-:Y:S02]  /*5a30*/  SEL R17, R17, R12, P0 ;  /* 0x0000000c11117207 */ /* 0x000fe40000000000 */
[----:B------:R-:W-:Y:S02]  /*5a40*/  SEL R16, R16, 0xffffffff, P1 ;  /* 0xffffffff10107807 */ /* 0x000fe40000800000 */
[----:B------:R-:W-:Y:S01]  /*5a50*/  SEL R17, R17, 0xffffffff, P1 ;  /* 0xffffffff11117807 */ /* 0x000fe20000800000 */
[----:B------:R-:W-:Y:S06]  /*5a60*/  RET.REL.NODEC R14 `(flash_attn) ;  /* 0xffffffa40e647950 */ /* 0x000fec0003c3ffff */
.L_x_85:
[----:B------:R-:W-:-:S00]  /*5a70*/  BRA `(.L_x_85) ;  /* 0xfffffffc00fc7947 */ /* 0x000fc0000383ffff */
[----:B------:R-:W-:-:S00]  /*5a80*/  NOP ;  /* 0x0000000000007918 */ /* 0x000fc00000000000 */
[----:B------:R-:W-:-:S00]  /*5a90*/  NOP ;  /* 0x0000000000007918 */ /* 0x000fc00000000000 */
[----:B------:R-:W-:-:S00]  /*5aa0*/  NOP ;  /* 0x0000000000007918 */ /* 0x000fc00000000000 */
[----:B------:R-:W-:-:S00]  /*5ab0*/  NOP ;  /* 0x0000000000007918 */ /* 0x000fc00000000000 */
[----:B------:R-:W-:-:S00]  /*5ac0*/  NOP ;  /* 0x0000000000007918 */ /* 0x000fc00000000000 */
[----:B------:R-:W-:-:S00]  /*5ad0*/  NOP ;  /* 0x0000000000007918 */ /* 0x000fc00000000000 */
[----:B------:R-:W-:-:S00]  /*5ae0*/  NOP ;  /* 0x0000000000007918 */ /* 0x000fc00000000000 */
[----:B------:R-:W-:-:S00]  /*5af0*/  NOP ;  /* 0x0000000000007918 */ /* 0x000fc00000000000 */
.L_x_87:


//--------------------- .nv.shared.flash_attn     --------------------------
	.section	.nv.shared.flash_attn,"aw",@nobits
	.sectionflags	@""
	.align	16
	.zero		1024


//--------------------- .nv.shared.reserved.0     --------------------------
	.section	.nv.shared.reserved.0,"aw",@nobits
	.weak		__nv_reservedSMEM_offset_0_alias
	.size		__nv_reservedSMEM_offset_0_alias, 0, 64
	.other		__nv_reservedSMEM_offset_0_alias,@"STO_CUDA_RESERVED_SHARED STV_DEFAULT"
__nv_reservedSMEM_offset_0_alias:
	.zero		0
	.zero		64


//--------------------- .nv.constant0.flash_attn  --------------------------
	.section	.nv.constant0.flash_attn,"a",@progbits
	.sectionflags	@""
	.align	4
.nv.constant0.flash_attn:
	.zero		944


//--------------------- SYMBOLS --------------------------

	.type		.nv.reservedSmem.offset0,@object
	.size		.nv.reservedSmem.offset0,0x4
	.type		.nv.reservedSmem.cap,@object
	.size		.nv.reservedSmem.cap,0x4
